def gluon_tcgen05(
    a_ptr,
    b_ptr,
    c_ptr,
    M,
    N,
    K,
    stride_am,
    stride_bk,
    stride_cm,
    BLOCK_M: gl.constexpr,
    BLOCK_N: gl.constexpr,
    BLOCK_K: gl.constexpr,
    DTYPE: gl.constexpr,
    A_LAYOUT: gl.constexpr,
    B_LAYOUT: gl.constexpr,
    C_LAYOUT: gl.constexpr,
    B_SHAPE: gl.constexpr,
    TMEM_LAYOUT: gl.constexpr,
    TMEM_REG: gl.constexpr,
    TRANS_B: gl.constexpr,
    NUM_BUFFERS: gl.constexpr,
):
    a_desc = tma.make_tensor_descriptor(
        a_ptr, [M, K], [stride_am, 1], [BLOCK_M, BLOCK_K], A_LAYOUT
    )
    b_desc = tma.make_tensor_descriptor(
        b_ptr,
        [N, K] if TRANS_B else [K, N],
        [stride_bk, 1],
        B_SHAPE,
        B_LAYOUT,
    )
    c_desc = tma.make_tensor_descriptor(
        c_ptr, [M, N], [stride_cm, 1], [BLOCK_M, BLOCK_N], C_LAYOUT
    )

    a_bufs = gl.allocate_shared_memory(
        DTYPE, [NUM_BUFFERS, BLOCK_M, BLOCK_K], A_LAYOUT
    )
    b_bufs = gl.allocate_shared_memory(DTYPE, [NUM_BUFFERS] + B_SHAPE, B_LAYOUT)

    pid_m = gl.program_id(0)
    pid_n = gl.program_id(1)
    off_m = pid_m * BLOCK_M
    off_n = pid_n * BLOCK_N

    tma_bars = gl.allocate_shared_memory(
        gl.int64, [NUM_BUFFERS, 1], mbarrier.MBarrierLayout()
    )
    mma_bars = gl.allocate_shared_memory(
        gl.int64, [NUM_BUFFERS, 1], mbarrier.MBarrierLayout()
    )
    for i in gl.static_range(NUM_BUFFERS):
        mbarrier.init(tma_bars.index(i), count=1)
        mbarrier.init(mma_bars.index(i), count=1)

    acc_tmem = allocate_tensor_memory(gl.float32, [BLOCK_M, BLOCK_N], TMEM_LAYOUT)
    idx = 0
    phase = 0
    use_acc = False
    for k in range(0, K, BLOCK_K):
        a = a_bufs.index(idx)
        b = b_bufs.index(idx)
        tma_bar = tma_bars.index(idx)
        mma_bar = mma_bars.index(idx)
        mbarrier.expect(
            tma_bar, a_desc.block_type.nbytes + b_desc.block_type.nbytes
        )
        tma.async_copy_global_to_shared(a_desc, [off_m, k], tma_bar, a)
        tma.async_copy_global_to_shared(
            b_desc, [off_n, k] if TRANS_B else [k, off_n], tma_bar, b
        )
        mbarrier.wait(tma_bar, phase=phase)

        if TRANS_B:
            b = b.permute((1, 0))
        tcgen05_mma(a, b, acc_tmem, use_acc=use_acc)
        tcgen05_commit(mma_bar)
        mbarrier.wait(mma_bar, phase=phase)
        use_acc = True

        idx += 1
        if idx == NUM_BUFFERS:
            idx = 0
            phase ^= 1

    for i in gl.static_range(NUM_BUFFERS):
        mbarrier.invalidate(tma_bars.index(i))
        mbarrier.invalidate(mma_bars.index(i))

    acc = acc_tmem.load(TMEM_REG)
    c_smem = gl.allocate_shared_memory(DTYPE, [BLOCK_M, BLOCK_N], C_LAYOUT)
    c_smem.store(acc.to(DTYPE))
    fence_async_shared()
    tma.async_copy_shared_to_global(c_desc, [off_m, off_n], c_smem)
    tma.store_wait(pendings=0)

# config = {"BLOCK_K": 32, "BLOCK_M": 64, "BLOCK_N": 256, "arch": "sm_100", "dtype": "fp16", "num_buffers": 3, "num_warps": 4, "trans_b": 0}
# arch = sm_100


// ===== COMPILED SASS (sm_100a) =====

	.target	sm_100a

	.elftype	@"ET_EXEC"


//--------------------- .note.nv.tkinfo           --------------------------
	.section	.note.nv.tkinfo,"",@"SHT_NOTE"
	.sectionflags	@"SHF_NOTE_NV_TKINFO"
	.tkinfo
        /*0018*/ 	.word	0x00000081
        /*0030*/ 	.string	""
        /*0030*/ 	.string	"ptxas-blackwell"
        /*0030*/ 	.string	"Cuda compilation tools, release 12.9, V12.9.86"
        /*0030*/ 	.string	"Build cuda_12.9.r12.9/compiler.36037853_0"
        /*0030*/ 	.string	"-v  -suppress-debug-info  -lineinfo  -arch sm_100a "



//--------------------- .note.nv.cuver            --------------------------
	.section	.note.nv.cuver,"",@"SHT_NOTE"
	.sectionflags	@"SHF_NOTE_NV_CUVER"
        /*0018*/ 	.short	0x0001
        /*001a*/ 	.short	0x0064
        /*001c*/ 	.short	0x0001
        /*001e*/ 	.short	0x0000
        /*0020*/ 	.short	0x0001
        /*0022*/ 	.short	0x0000


//--------------------- .nv.info                  --------------------------
	.section	.nv.info,"",@"SHT_CUDA_INFO"
	.align	4


	//----- nvinfo : EIATTR_REGCOUNT
	.align		4
        /*0000*/ 	.byte	0x04, 0x2f
        /*0002*/ 	.short	(.L_4 - .L_3)
	.align		4
.L_3:
        /*0004*/ 	.word	index@(gluon_tcgen05)
        /*0008*/ 	.word	0x00000088


	//----- nvinfo : EIATTR_FRAME_SIZE
	.align		4
.L_4:
        /*000c*/ 	.byte	0x04, 0x11
        /*000e*/ 	.short	(.L_6 - .L_5)
	.align		4
.L_5:
        /*0010*/ 	.word	index@($__internal_2_$__cuda_sm10x_tcgen05_guardrail_trap_unallocated_columns_being_dealloced)
        /*0014*/ 	.word	0x00000000


	//----- nvinfo : EIATTR_FRAME_SIZE
	.align		4
.L_6:
        /*0018*/ 	.byte	0x04, 0x11
        /*001a*/ 	.short	(.L_8 - .L_7)
	.align		4
.L_7:
        /*001c*/ 	.word	index@($__internal_1_$__cuda_sm10x_tcgen05_guardrail_trap_phase_invalid_during_alloc)
        /*0020*/ 	.word	0x00000000


	//----- nvinfo : EIATTR_FRAME_SIZE
	.align		4
.L_8:
        /*0024*/ 	.byte	0x04, 0x11
        /*0026*/ 	.short	(.L_10 - .L_9)
	.align		4
.L_9:
        /*0028*/ 	.word	index@($__internal_0_$__cuda_sm10x_tcgen05_guardrail_trap_col_being_dealloced_not_returned_by_alloc)
        /*002c*/ 	.word	0x00000000


	//----- nvinfo : EIATTR_FRAME_SIZE
	.align		4
.L_10:
        /*0030*/ 	.byte	0x04, 0x11
        /*0032*/ 	.short	(.L_12 - .L_11)
	.align		4
.L_11:
        /*0034*/ 	.word	index@(gluon_tcgen05)
        /*0038*/ 	.word	0x00000000


	//----- nvinfo : EIATTR_MIN_STACK_SIZE
	.align		4
.L_12:
        /*003c*/ 	.byte	0x04, 0x12
        /*003e*/ 	.short	(.L_14 - .L_13)
	.align		4
.L_13:
        /*0040*/ 	.word	index@(gluon_tcgen05)
        /*0044*/ 	.word	0x00000000
.L_14:


//--------------------- .nv.info.gluon_tcgen05    --------------------------
	.section	.nv.info.gluon_tcgen05,"",@"SHT_CUDA_INFO"
	.sectionflags	@""
	.align	4


	//----- nvinfo : EIATTR_CUDA_API_VERSION
	.align		4
        /*0000*/ 	.byte	0x04, 0x37
        /*0002*/ 	.short	(.L_16 - .L_15)
.L_15:
        /*0004*/ 	.word	0x00000081


	//----- nvinfo : EIATTR_KPARAM_INFO
	.align		4
.L_16:
        /*0008*/ 	.byte	0x04, 0x17
        /*000a*/ 	.short	(.L_18 - .L_17)
.L_17:
        /*000c*/ 	.word	0x00000000
        /*0010*/ 	.short	0x000a
        /*0012*/ 	.short	0x0048
        /*0014*/ 	.byte	0x00, 0xf4, 0x21, 0x00


	//----- nvinfo : EIATTR_KPARAM_INFO
	.align		4
.L_18:
        /*0018*/ 	.byte	0x04, 0x17
        /*001a*/ 	.short	(.L_20 - .L_19)
.L_19:
        /*001c*/ 	.word	0x00000000
        /*0020*/ 	.short	0x0009
        /*0022*/ 	.short	0x0040
        /*0024*/ 	.byte	0x00, 0xf4, 0x21, 0x00


	//----- nvinfo : EIATTR_KPARAM_INFO
	.align		4
.L_20:
        /*0028*/ 	.byte	0x04, 0x17
        /*002a*/ 	.short	(.L_22 - .L_21)
.L_21:
        /*002c*/ 	.word	0x00000000
        /*0030*/ 	.short	0x0008
        /*0032*/ 	.short	0x0038
        /*0034*/ 	.byte	0x00, 0xf0, 0x21, 0x00


	//----- nvinfo : EIATTR_KPARAM_INFO
	.align		4
.L_22:
        /*0038*/ 	.byte	0x04, 0x17
        /*003a*/ 	.short	(.L_24 - .L_23)
.L_23:
        /*003c*/ 	.word	0x00000000
        /*0040*/ 	.short	0x0007
        /*0042*/ 	.short	0x0030
        /*0044*/ 	.byte	0x00, 0xf0, 0x21, 0x00


	//----- nvinfo : EIATTR_KPARAM_INFO
	.align		4
.L_24:
        /*0048*/ 	.byte	0x04, 0x17
        /*004a*/ 	.short	(.L_26 - .L_25)
.L_25:
        /*004c*/ 	.word	0x00000000
        /*0050*/ 	.short	0x0006
        /*0052*/ 	.short	0x0028
        /*0054*/ 	.byte	0x00, 0xf0, 0x21, 0x00


	//----- nvinfo : EIATTR_KPARAM_INFO
	.align		4
.L_26:
        /*0058*/ 	.byte	0x04, 0x17
        /*005a*/ 	.short	(.L_28 - .L_27)
.L_27:
        /*005c*/ 	.word	0x00000000
        /*0060*/ 	.short	0x0005
        /*0062*/ 	.short	0x0020
        /*0064*/ 	.byte	0x00, 0xf0, 0x11, 0x00


	//----- nvinfo : EIATTR_KPARAM_INFO
	.align		4
.L_28:
        /*0068*/ 	.byte	0x04, 0x17
        /*006a*/ 	.short	(.L_30 - .L_29)
.L_29:
        /*006c*/ 	.word	0x00000000
        /*0070*/ 	.short	0x0004
        /*0072*/ 	.short	0x001c
        /*0074*/ 	.byte	0x00, 0xf0, 0x11, 0x00


	//----- nvinfo : EIATTR_KPARAM_INFO
	.align		4
.L_30:
        /*0078*/ 	.byte	0x04, 0x17
        /*007a*/ 	.short	(.L_32 - .L_31)
.L_31:
        /*007c*/ 	.word	0x00000000
        /*0080*/ 	.short	0x0003
        /*0082*/ 	.short	0x0018
        /*0084*/ 	.byte	0x00, 0xf0, 0x11, 0x00


	//----- nvinfo : EIATTR_KPARAM_INFO
	.align		4
.L_32:
        /*0088*/ 	.byte	0x04, 0x17
        /*008a*/ 	.short	(.L_34 - .L_33)
.L_33:
        /*008c*/ 	.word	0x00000000
        /*0090*/ 	.short	0x0002
        /*0092*/ 	.short	0x0010
        /*0094*/ 	.byte	0x00, 0xf4, 0x21, 0x00


	//----- nvinfo : EIATTR_KPARAM_INFO
	.align		4
.L_34:
        /*0098*/ 	.byte	0x04, 0x17
        /*009a*/ 	.short	(.L_36 - .L_35)
.L_35:
        /*009c*/ 	.word	0x00000000
        /*00a0*/ 	.short	0x0001
        /*00a2*/ 	.short	0x0008
        /*00a4*/ 	.byte	0x00, 0xf4, 0x21, 0x00


	//----- nvinfo : EIATTR_KPARAM_INFO
	.align		4
.L_36:
        /*00a8*/ 	.byte	0x04, 0x17
        /*00aa*/ 	.short	(.L_38 - .L_37)
.L_37:
        /*00ac*/ 	.word	0x00000000
        /*00b0*/ 	.short	0x0000
        /*00b2*/ 	.short	0x0000
        /*00b4*/ 	.byte	0x00, 0xf4, 0x21, 0x00


	//----- nvinfo : EIATTR_AT_ENTRY_FRAGMENTS
	.align		4
.L_38:
        /*00b8*/ 	.byte	0x04, 0x4f
        /*00ba*/ 	.short	(.L_40 - .L_39)


	//   ....[0]....
.L_39:
        /*00bc*/ 	.word	0x00000004


	//----- nvinfo : EIATTR_RESERVED_SMEM_USED
	.align		4
.L_40:
        /*00c0*/ 	.byte	0x01, 0x41
	.zero		2


	//----- nvinfo : EIATTR_SPARSE_MMA_MASK
	.align		4
        /*00c4*/ 	.byte	0x03, 0x50
        /*00c6*/ 	.short	0x0000


	//----- nvinfo : EIATTR_TCGEN05_1CTA_USED
	.align		4
        /*00c8*/ 	.byte	0x01, 0x51
	.zero		2


	//----- nvinfo : EIATTR_MAXREG_COUNT
	.align		4
        /*00cc*/ 	.byte	0x03, 0x1b
        /*00ce*/ 	.short	0x00ff


	//----- nvinfo : EIATTR_NUM_BARRIERS
	.align		4
        /*00d0*/ 	.byte	0x02, 0x4c
        /*00d2*/ 	.byte	0x01
	.zero		1


	//----- nvinfo : EIATTR_INT_WARP_WIDE_INSTR_OFFSETS
	.align		4
        /*00d4*/ 	.byte	0x04, 0x31
        /*00d6*/ 	.short	(.L_42 - .L_41)


	//   ....[0]....
.L_41:
        /*00d8*/ 	.word	0x00001720


	//   ....[1]....
        /*00dc*/ 	.word	0x00001740


	//   ....[2]....
        /*00e0*/ 	.word	0x000017c0


	//   ....[3]....
        /*00e4*/ 	.word	0x00001ae0


	//   ....[4]....
        /*00e8*/ 	.word	0x00001d50


	//   ....[5]....
        /*00ec*/ 	.word	0x00001d60


	//   ....[6]....
        /*00f0*/ 	.word	0x00001ef0


	//   ....[7]....
        /*00f4*/ 	.word	0x00002160


	//   ....[8]....
        /*00f8*/ 	.word	0x00002170


	//   ....[9]....
        /*00fc*/ 	.word	0x00002c10


	//   ....[10]....
        /*0100*/ 	.word	0x00002c60


	//----- nvinfo : EIATTR_COOP_GROUP_MASK_REGIDS
	.align		4
.L_42:
        /*0104*/ 	.byte	0x04, 0x29
        /*0106*/ 	.short	(.L_44 - .L_43)


	//   ....[0]....
.L_43:
        /*0108*/ 	.word	0xffffffff


	//   ....[1]....
        /*010c*/ 	.word	0xffffffff


	//   ....[2]....
        /*0110*/ 	.word	0xffffffff


	//   ....[3]....
        /*0114*/ 	.word	0xffffffff


	//   ....[4]....
        /*0118*/ 	.word	0xffffffff


	//   ....[5]....
        /*011c*/ 	.word	0xffffffff


	//   ....[6]....
        /*0120*/ 	.word	0xffffffff


	//   ....[7]....
        /*0124*/ 	.word	0xffffffff


	//   ....[8]....
        /*0128*/ 	.word	0xffffffff


	//   ....[9]....
        /*012c*/ 	.word	0xffffffff


	//----- nvinfo : EIATTR_COOP_GROUP_INSTR_OFFSETS
	.align		4
.L_44:
        /*0130*/ 	.byte	0x04, 0x28
        /*0132*/ 	.short	(.L_46 - .L_45)


	//   ....[0]....
.L_45:
        /*0134*/ 	.word	0x00000050


	//   ....[1]....
        /*0138*/ 	.word	0x00000310


	//   ....[2]....
        /*013c*/ 	.word	0x00000500


	//   ....[3]....
        /*0140*/ 	.word	0x000009c0


	//   ....[4]....
        /*0144*/ 	.word	0x00000b00


	//   ....[5]....
        /*0148*/ 	.word	0x00000fb0


	//   ....[6]....
        /*014c*/ 	.word	0x000010f0


	//   ....[7]....
        /*0150*/ 	.word	0x000015e0


	//   ....[8]....
        /*0154*/ 	.word	0x00002aa0


	//   ....[9]....
        /*0158*/ 	.word	0x00002d10


	//----- nvinfo : EIATTR_VRC_CTA_INIT_COUNT
	.align		4
.L_46:
        /*015c*/ 	.byte	0x02, 0x4a
        /*015e*/ 	.byte	0x80
	.zero		1


	//----- nvinfo : EIATTR_MBARRIER_INSTR_OFFSETS
	.align		4
        /*0160*/ 	.byte	0x04, 0x39
        /*0162*/ 	.short	(.L_48 - .L_47)


	//   ....[0]....
.L_47:
        /*0164*/ 	.word	0x000017e0
        /*0168*/ 	.word	0x000000ff
        /*016c*/ 	.word	0x0000f000
        /*0170*/ 	.short	0x0100
        /*0172*/ 	.byte	0x0c
	.zero		1


	//   ....[1]....
        /*0174*/ 	.word	0x000017f0
        /*0178*/ 	.word	0x000000ff
        /*017c*/ 	.word	0x0000f020
        /*0180*/ 	.short	0x0100
        /*0182*/ 	.byte	0x0c
	.zero		1


	//   ....[2]....
        /*0184*/ 	.word	0x000018a0
        /*0188*/ 	.word	0x000000ff
        /*018c*/ 	.word	0x0000f008
        /*0190*/ 	.short	0x0100
        /*0192*/ 	.byte	0x0c
	.zero		1


	//   ....[3]....
        /*0194*/ 	.word	0x000018b0
        /*0198*/ 	.word	0x000000ff
        /*019c*/ 	.word	0x0000f028
        /*01a0*/ 	.short	0x0100
        /*01a2*/ 	.byte	0x0c
	.zero		1


	//   ....[4]....
        /*01a4*/ 	.word	0x000019c0
        /*01a8*/ 	.word	0x000000ff
        /*01ac*/ 	.word	0x0000f010
        /*01b0*/ 	.short	0x0100
        /*01b2*/ 	.byte	0x0c
	.zero		1


	//   ....[5]....
        /*01b4*/ 	.word	0x000019d0
        /*01b8*/ 	.word	0x000000ff
        /*01bc*/ 	.word	0x0000f030
        /*01c0*/ 	.short	0x0100
        /*01c2*/ 	.byte	0x0c
	.zero		1


	//   ....[6]....
        /*01c4*/ 	.word	0x00001b80
        /*01c8*/ 	.word	0x000000ff
        /*01cc*/ 	.word	0x0000f000
        /*01d0*/ 	.short	0x010a
        /*01d2*/ 	.byte	0x0c
	.zero		1


	//   ....[7]....
        /*01d4*/ 	.word	0x00001db0
        /*01d8*/ 	.word	0x000000ff
        /*01dc*/ 	.word	0x0000f020
        /*01e0*/ 	.short	0x010a
        /*01e2*/ 	.byte	0x0c
	.zero		1


	//   ....[8]....
        /*01e4*/ 	.word	0x00001fb0
        /*01e8*/ 	.word	0x000000ff
        /*01ec*/ 	.word	0x0000f000
        /*01f0*/ 	.short	0x010a
        /*01f2*/ 	.byte	0x12
	.zero		1


	//   ....[9]....
        /*01f4*/ 	.word	0x000021b0
        /*01f8*/ 	.word	0x000000ff
        /*01fc*/ 	.word	0x0000f020
        /*0200*/ 	.short	0x010a
        /*0202*/ 	.byte	0x12
	.zero		1


	//   ....[10]....
        /*0204*/ 	.word	0x00002280
        /*0208*/ 	.word	0x000000ff
        /*020c*/ 	.word	0x0000f000
        /*0210*/ 	.short	0x0108
        /*0212*/ 	.byte	0x0c
	.zero		1


	//   ....[11]....
        /*0214*/ 	.word	0x00002290
        /*0218*/ 	.word	0x000000ff
        /*021c*/ 	.word	0x0000f020
        /*0220*/ 	.short	0x0108
        /*0222*/ 	.byte	0x0c
	.zero		1


	//   ....[12]....
        /*0224*/ 	.word	0x000022e0
        /*0228*/ 	.word	0x000000ff
        /*022c*/ 	.word	0x0000f008
        /*0230*/ 	.short	0x0108
        /*0232*/ 	.byte	0x0c
	.zero		1


	//   ....[13]....
        /*0234*/ 	.word	0x000022f0
        /*0238*/ 	.word	0x000000ff
        /*023c*/ 	.word	0x0000f028
        /*0240*/ 	.short	0x0108
        /*0242*/ 	.byte	0x0c
	.zero		1


	//   ....[14]....
        /*0244*/ 	.word	0x00002340
        /*0248*/ 	.word	0x000000ff
        /*024c*/ 	.word	0x0000f010
        /*0250*/ 	.short	0x0108
        /*0252*/ 	.byte	0x0c
	.zero		1


	//   ....[15]....
        /*0254*/ 	.word	0x00002350
        /*0258*/ 	.word	0x000000ff
        /*025c*/ 	.word	0x0000f030
        /*0260*/ 	.short	0x0108
        /*0262*/ 	.byte	0x0c
	.zero		1


	//   ....[16]....
        /*0264*/ 	.word	0x00002d30
        /*0268*/ 	.word	0x000000ff
        /*026c*/ 	.word	0x0000f000
        /*0270*/ 	.short	0x010a
        /*0272*/ 	.byte	0x0c
	.zero		1


	//   ....[17]....
        /*0274*/ 	.word	0x00002d60
        /*0278*/ 	.word	0x000000ff
        /*027c*/ 	.word	0x0000f020
        /*0280*/ 	.short	0x010a
        /*0282*/ 	.byte	0x0c
	.zero		1


	//   ....[18]....
        /*0284*/ 	.word	0x00002d90
        /*0288*/ 	.word	0x000000ff
        /*028c*/ 	.word	0x0000f000
        /*0290*/ 	.short	0x010a
        /*0292*/ 	.byte	0x12
	.zero		1


	//   ....[19]....
        /*0294*/ 	.word	0x00002dc0
        /*0298*/ 	.word	0x000000ff
        /*029c*/ 	.word	0x0000f020
        /*02a0*/ 	.short	0x010a
        /*02a2*/ 	.byte	0x12
	.zero		1


	//----- nvinfo : EIATTR_NUM_MBARRIERS
	.align		4
.L_48:
        /*02a4*/ 	.byte	0x03, 0x38
        /*02a6*/ 	.short	0x0006


	//----- nvinfo : EIATTR_EXIT_INSTR_OFFSETS
	.align		4
        /*02a8*/ 	.byte	0x04, 0x1c
        /*02aa*/ 	.short	(.L_50 - .L_49)


	//   ....[0]....
.L_49:
        /*02ac*/ 	.word	0x00002d20


	//----- nvinfo : EIATTR_REQNTID
	.align		4
.L_50:
        /*02b0*/ 	.byte	0x04, 0x10
        /*02b2*/ 	.short	(.L_52 - .L_51)
.L_51:
        /*02b4*/ 	.word	0x00000080
        /*02b8*/ 	.word	0x00000001
        /*02bc*/ 	.word	0x00000001


	//----- nvinfo : EIATTR_CRS_STACK_SIZE
	.align		4
.L_52:
        /*02c0*/ 	.byte	0x04, 0x1e
        /*02c2*/ 	.short	(.L_54 - .L_53)
.L_53:
        /*02c4*/ 	.word	0x00000000


	//----- nvinfo : EIATTR_CBANK_PARAM_SIZE
	.align		4
.L_54:
        /*02c8*/ 	.byte	0x03, 0x19
        /*02ca*/ 	.short	0x0050


	//----- nvinfo : EIATTR_PARAM_CBANK
	.align		4
        /*02cc*/ 	.byte	0x04, 0x0a
        /*02ce*/ 	.short	(.L_56 - .L_55)
	.align		4
.L_55:
        /*02d0*/ 	.word	index@(.nv.constant0.gluon_tcgen05)
        /*02d4*/ 	.short	0x0380
        /*02d6*/ 	.short	0x0050


	//----- nvinfo : EIATTR_SW_WAR
	.align		4
.L_56:
        /*02d8*/ 	.byte	0x04, 0x36
        /*02da*/ 	.short	(.L_58 - .L_57)
.L_57:
        /*02dc*/ 	.word	0x00000008
.L_58:


//--------------------- .nv.compat                --------------------------
	.section	.nv.compat,"",@"SHT_CUDA_COMPAT_INFO"
	.align	4
        /*0000*/ 	.byte	0x02, 0x02, 0x02, 0x00, 0x02, 0x05, 0x05, 0x00, 0x02, 0x03, 0x03, 0x00, 0x02, 0x06, 0x01, 0x00


//--------------------- .nv.callgraph             --------------------------
	.section	.nv.callgraph,"",@"SHT_CUDA_CALLGRAPH"
	.align	4
	.sectionentsize	8
	.align		4
        /*0000*/ 	.word	0x00000000
	.align		4
        /*0004*/ 	.word	0xffffffff
	.align		4
        /*0008*/ 	.word	0x00000000
	.align		4
        /*000c*/ 	.word	0xfffffffe
	.align		4
        /*0010*/ 	.word	0x00000000
	.align		4
        /*0014*/ 	.word	0xfffffffd
	.align		4
        /*0018*/ 	.word	0x00000000
	.align		4
        /*001c*/ 	.word	0xfffffffc


//--------------------- .text.gluon_tcgen05       --------------------------
	.section	.text.gluon_tcgen05,"ax",@progbits
	.align	128
        .global         gluon_tcgen05
        .type           gluon_tcgen05,@function
        .size           gluon_tcgen05,(.L_x_81 - gluon_tcgen05)
        .other          gluon_tcgen05,@"STO_CUDA_ENTRY STV_DEFAULT"
gluon_tcgen05:
.text.gluon_tcgen05:
[----:B------:R-:W1:Y:S01]  /*0000*/  LDC R1, c[0x0][0x37c] ;  /* 0x0000df00ff017b82 */ /* 0x000e620000000800 */
[----:B------:R-:W2:Y:S02]  /*0010*/  S2R R0, SR_TID.X ;  /* 0x0000000000007919 */ /* 0x000ea40000002100 */
[----:B--2---:R-:W-:-:S13]  /*0020*/  ISETP.GE.U32.AND P1, PT, R0, 0x20, PT ;  /* 0x000000200000780c */ /* 0x004fda0003f26070 */
[----:B------:R-:W-:Y:S05]  /*0030*/  @P1 BRA `(.L_x_0) ;  /* 0x0000000000b81947 */ /* 0x000fea0003800000 */
[----:B------:R-:W2:Y:S01]  /*0040*/  S2UR UR6, SR_CgaCtaId ;  /* 0x00000000000679c3 */ /* 0x000ea20000008800 */
[----:B------:R-:W-:Y:S01]  /*0050*/  NOP ;  /* 0x0000000000007918 */ /* 0x000fe20000000000 */
[----:B------:R-:W-:Y:S02]  /*0060*/  UMOV UR4, 0x40 ;  /* 0x0000004000047882 */ /* 0x000fe40000000000 */
[----:B--2---:R-:W-:-:S09]  /*0070*/  ULEA UR4, UR6, UR4, 0x18 ;  /* 0x0000000406047291 */ /* 0x004fd2000f8ec0ff */
[----:B------:R-:W2:Y:S01]  /*0080*/  LDS.U8 R2, [UR4] ;  /* 0x00000004ff027984 */ /* 0x000ea20008000000 */
[----:B------:R-:W-:Y:S02]  /*0090*/  UMOV UR4, 0x400 ;  /* 0x0000040000047882 */ /* 0x000fe40000000000 */
[----:B------:R-:W-:Y:S01]  /*00a0*/  ULEA UR4, UR6, UR4, 0x18 ;  /* 0x0000000406047291 */ /* 0x000fe2000f8ec0ff */
[----:B--2---:R-:W-:-:S13]  /*00b0*/  ISETP.NE.AND P0, PT, R2, RZ, PT ;  /* 0x000000ff0200720c */ /* 0x004fda0003f05270 */
[----:B------:R-:W-:Y:S05]  /*00c0*/  @P0 BRA `(.L_x_1) ;  /* 0x00000000007c0947 */ /* 0x000fea0003800000 */
[----:B------:R-:W-:-:S13]  /*00d0*/  ELECT P0, URZ, PT ;  /* 0x0000000000ff782f */ /* 0x000fda0003800000 */
[----:B------:R-:W-:Y:S05]  /*00e0*/  @!P0 BRA `(.L_x_2) ;  /* 0x0000000000848947 */ /* 0x000fea0003800000 */
[----:B------:R-:W-:Y:S01]  /*00f0*/  UMOV UR5, 0x8 ;  /* 0x0000000800057882 */ /* 0x000fe20000000000 */
[----:B------:R-:W-:Y:S02]  /*0100*/  IMAD.MOV.U32 R5, RZ, RZ, 0x1 ;  /* 0x00000001ff057424 */ /* 0x000fe400078e00ff */
[----:B------:R-:W-:Y:S02]  /*0110*/  IMAD.MOV.U32 R3, RZ, RZ, 0xff ;  /* 0x000000ffff037424 */ /* 0x000fe400078e00ff */
[----:B------:R-:W-:Y:S04]  /*0120*/  DEPBAR.LE SB2, 0x36 ;  /* 0x0000ad800000791a */ /* 0x000fe80000000000 */
[----:B------:R-:W2:Y:S02]  /*0130*/  UTCATOMSWS.FIND_AND_SET.ALIGN UP0, UR5, UR5 ;  /* 0x00000005000575e3 */ /* 0x000ea40008000800 */
[----:B--2---:R-:W-:-:S04]  /*0140*/  PLOP3.LUT P0, PT, PT, PT, UP0, 0x80, 0x8 ;  /* 0x000000000008781c */ /* 0x004fc80003f0f008 */
[----:B------:R-:W-:-:S04]  /*0150*/  SEL R2, RZ, 0xffffffff, !P0 ;  /* 0xffffffffff027807 */ /* 0x000fc80004000000 */
[----:B------:R-:W-:Y:S01]  /*0160*/  ISETP.NE.AND P0, PT, R2, RZ, PT ;  /* 0x000000ff0200720c */ /* 0x000fe20003f05270 */
[----:B------:R-:W-:-:S12]  /*0170*/  IMAD.U32 R2, RZ, RZ, UR5 ;  /* 0x00000005ff027e24 */ /* 0x000fd8000f8e00ff */
[----:B------:R-:W-:Y:S05]  /*0180*/  @P0 BRA `(.L_x_3) ;  /* 0x0000000000240947 */ /* 0x000fea0003800000 */
.L_x_4:
[----:B------:R-:W-:Y:S05]  /*0190*/  NANOSLEEP 0x64 ;  /* 0x000000640000795d */ /* 0x000fea0003800000 */
[----:B------:R-:W-:-:S05]  /*01a0*/  UMOV UR5, 0x8 ;  /* 0x0000000800057882 */ /* 0x000fca0000000000 */
[----:B------:R-:W-:Y:S04]  /*01b0*/  DEPBAR.LE SB2, 0x36 ;  /* 0x0000ad800000791a */ /* 0x000fe80000000000 */
[----:B------:R-:W2:Y:S02]  /*01c0*/  UTCATOMSWS.FIND_AND_SET.ALIGN UP0, UR5, UR5 ;  /* 0x00000005000575e3 */ /* 0x000ea40008000800 */
[----:B--2---:R-:W-:-:S04]  /*01d0*/  PLOP3.LUT P0, PT, PT, PT, UP0, 0x80, 0x8 ;  /* 0x000000000008781c */ /* 0x004fc80003f0f008 */
[----:B------:R-:W-:-:S04]  /*01e0*/  SEL R2, RZ, 0xffffffff, !P0 ;  /* 0xffffffffff027807 */ /* 0x000fc80004000000 */
[----:B------:R-:W-:Y:S01]  /*01f0*/  ISETP.NE.AND P0, PT, R2, RZ, PT ;  /* 0x000000ff0200720c */ /* 0x000fe20003f05270 */
[----:B------:R-:W-:-:S12]  /*0200*/  IMAD.U32 R2, RZ, RZ, UR5 ;  /* 0x00000005ff027e24 */ /* 0x000fd8000f8e00ff */
[----:B------:R-:W-:Y:S05]  /*0210*/  @!P0 BRA `(.L_x_4) ;  /* 0xfffffffc00dc8947 */ /* 0x000fea000383ffff */
.L_x_3:
[C---:B------:R-:W-:Y:S01]  /*0220*/  VIADD R4, R2.reuse, 0x10 ;  /* 0x0000001002047836 */ /* 0x040fe20000000000 */
[----:B------:R-:W-:Y:S01]  /*0230*/  UMOV UR5, 0x50 ;  /* 0x0000005000057882 */ /* 0x000fe20000000000 */
[----:B------:R-:W-:Y:S01]  /*0240*/  SHF.L.U32 R3, R3, R2, RZ ;  /* 0x0000000203037219 */ /* 0x000fe200000006ff */
[----:B------:R-:W-:Y:S01]  /*0250*/  ULEA UR5, UR6, UR5, 0x18 ;  /* 0x0000000506057291 */ /* 0x000fe2000f8ec0ff */
[----:B------:R-:W-:Y:S01]  /*0260*/  IMAD.SHL.U32 R2, R2, 0x20, RZ ;  /* 0x0000002002027824 */ /* 0x000fe200078e00ff */
[----:B------:R-:W-:-:S04]  /*0270*/  SHF.L.U32 R4, R5, R4, RZ ;  /* 0x0000000405047219 */ /* 0x000fc800000006ff */
[----:B------:R-:W-:-:S05]  /*0280*/  LOP3.LUT R3, R4, R3, RZ, 0xfc, !PT ;  /* 0x0000000304037212 */ /* 0x000fca00078efcff */
[----:B------:R2:W-:Y:S04]  /*0290*/  ATOMS.OR RZ, [UR5], R3 ;  /* 0x00000003ffff798c */ /* 0x0005e8000b000005 */
[----:B------:R2:W-:Y:S01]  /*02a0*/  STS [UR4], R2 ;  /* 0x00000002ff007988 */ /* 0x0005e20008000804 */
[----:B------:R-:W-:Y:S05]  /*02b0*/  BRA `(.L_x_2) ;  /* 0x0000000000107947 */ /* 0x000fea0003800000 */
.L_x_1:
[----:B------:R-:W-:Y:S01]  /*02c0*/  IMAD.MOV.U32 R3, RZ, RZ, -0x1 ;  /* 0xffffffffff037424 */ /* 0x000fe200078e00ff */
[----:B------:R-:W-:-:S04]  /*02d0*/  MOV R2, 0x300 ;  /* 0x0000030000027802 */ /* 0x000fc80000000f00 */
[----:B------:R2:W-:Y:S03]  /*02e0*/  STS [UR4], R3 ;  /* 0x00000003ff007988 */ /* 0x0005e60008000804 */
[----:B-12---:R-:W-:Y:S05]  /*02f0*/  CALL.REL.NOINC `($__internal_1_$__cuda_sm10x_tcgen05_guardrail_trap_phase_invalid_during_alloc) ;  /* 0x0000002800c87944 */ /* 0x006fea0003c00000 */
.L_x_2:
[----:B------:R-:W-:Y:S05]  /*0300*/  WARPSYNC.ALL ;  /* 0x0000000000007948 */ /* 0x000fea0003800000 */
[----:B------:R-:W-:Y:S01]  /*0310*/  NOP ;  /* 0x0000000000007918 */ /* 0x000fe20000000000 */
.L_x_0:
[----:B------:R-:W3:Y:S08]  /*0320*/  S2UR UR4, SR_CgaCtaId ;  /* 0x00000000000479c3 */ /* 0x000ef00000008800 */
[----:B------:R-:W-:Y:S01]  /*0330*/  BAR.SYNC.DEFER_BLOCKING 0x0 ;  /* 0x0000000000007b1d */ /* 0x000fe20000010000 */
[----:B------:R-:W-:-:S05]  /*0340*/  LOP3.LUT R10, R0, 0x7f, RZ, 0xc0, !PT ;  /* 0x0000007f000a7812 */ /* 0x000fca00078ec0ff */
[----:B------:R-:W-:Y:S02]  /*0350*/  UMOV UR12, 0x400 ;  /* 0x00000400000c7882 */ /* 0x000fe40000000000 */
[----:B------:R-:W4:Y:S08]  /*0360*/  LDC R4, c[0x0][0x398] ;  /* 0x0000e600ff047b82 */ /* 0x000f300000000800 */
[----:B------:R-:W5:Y:S01]  /*0370*/  LDC R13, c[0x0][0x3a0] ;  /* 0x0000e800ff0d7b82 */ /* 0x000f620000000800 */
[----:B---3--:R-:W-:-:S07]  /*0380*/  ULEA UR12, UR4, UR12, 0x18 ;  /* 0x0000000c040c7291 */ /* 0x008fce000f8ec0ff */
[----:B------:R-:W3:Y:S02]  /*0390*/  S2UR UR13, SR_CTAID.Y ;  /* 0x00000000000d79c3 */ /* 0x000ee40000002600 */
[----:B--2---:R-:W2:Y:S06]  /*03a0*/  LDS R3, [UR12] ;  /* 0x0000000cff037984 */ /* 0x004eac0008000800 */
[----:B------:R-:W-:Y:S06]  /*03b0*/  BAR.SYNC.DEFER_BLOCKING 0x0 ;  /* 0x0000000000007b1d */ /* 0x000fec0000010000 */
[----:B------:R-:W-:Y:S05]  /*03c0*/  @P1 BRA `(.L_x_5) ;  /* 0x0000000000181947 */ /* 0x000fea0003800000 */
[----:B------:R-:W-:Y:S01]  /*03d0*/  ELECT P0, URZ, PT ;  /* 0x0000000000ff782f */ /* 0x000fe20003800000 */
[----:B------:R-:W-:Y:S01]  /*03e0*/  IMAD.MOV.U32 R2, RZ, RZ, 0x1 ;  /* 0x00000001ff027424 */ /* 0x000fe200078e00ff */
[----:B------:R-:W-:Y:S01]  /*03f0*/  UMOV UR5, 0x40 ;  /* 0x0000004000057882 */ /* 0x000fe20000000000 */
[----:B------:R-:W-:Y:S01]  /*0400*/  UVIRTCOUNT.DEALLOC.SMPOOL 0x80 ;  /* 0x000000800000784c */ /* 0x000fe20000000000 */
[----:B------:R-:W-:-:S09]  /*0410*/  ULEA UR5, UR4, UR5, 0x18 ;  /* 0x0000000504057291 */ /* 0x000fd2000f8ec0ff */
[----:B------:R5:W-:Y:S03]  /*0420*/  @P0 STS.U8 [UR5], R2 ;  /* 0x00000002ff000988 */ /* 0x000be60008000005 */
.L_x_5:
[----:B------:R-:W5:Y:S01]  /*0430*/  S2UR UR4, SR_CTAID.Z ;  /* 0x00000000000479c3 */ /* 0x000f620000002700 */
[----:B------:R-:W4:Y:S01]  /*0440*/  LDCU UR5, c[0x0][0x370] ;  /* 0x00006e00ff0577ac */ /* 0x000f220008000800 */
[----:B------:R-:W-:Y:S01]  /*0450*/  ISETP.GE.U32.AND P0, PT, R10, 0x20, PT ;  /* 0x000000200a00780c */ /* 0x000fe20003f06070 */
[----:B----4-:R-:W-:Y:S01]  /*0460*/  VIADD R4, R4, 0xffffffff ;  /* 0xffffffff04047836 */ /* 0x010fe20000000000 */
[C---:B------:R-:W-:Y:S01]  /*0470*/  ISETP.NE.U32.AND P2, PT, R10.reuse, RZ, PT ;  /* 0x000000ff0a00720c */ /* 0x040fe20003f45070 */
[----:B------:R-:W5:Y:S01]  /*0480*/  LDCU UR6, c[0x0][0x374] ;  /* 0x00006e80ff0677ac */ /* 0x000f620008000800 */
[----:B------:R-:W-:Y:S01]  /*0490*/  LEA R11, R10, UR12, 0x2 ;  /* 0x0000000c0a0b7c11 */ /* 0x000fe2000f8e10ff */
[----:B-----5:R-:W-:Y:S01]  /*04a0*/  VIADD R12, R13, 0xffffffff ;  /* 0xffffffff0d0c7836 */ /* 0x020fe20000000000 */
[----:B------:R-:W4:Y:S01]  /*04b0*/  S2UR UR7, SR_CTAID.X ;  /* 0x00000000000779c3 */ /* 0x000f220000002500 */
[----:B------:R-:W5:Y:S01]  /*04c0*/  LDCU.64 UR14, c[0x0][0x3c0] ;  /* 0x00007800ff0e77ac */ /* 0x000f620008000a00 */
[----:B--2---:R-:W-:Y:S01]  /*04d0*/  R2UR UR24, R3 ;  /* 0x00000000031872ca */ /* 0x004fe200000e0000 */
[----:B------:R-:W-:Y:S04]  /*04e0*/  BSSY.RECONVERGENT B0, `(.L_x_6) ;  /* 0x0000011000007945 */ /* 0x000fe80003800200 */
[----:B------:R2:W-:Y:S01]  /*04f0*/  @!P0 STS [R11], RZ ;  /* 0x000000ff0b008388 */ /* 0x0005e20000000800 */
[----:B------:R-:W-:-:S03]  /*0500*/  NOP ;  /* 0x0000000000007918 */ /* 0x000fc60000000000 */
[----:B------:R2:W-:Y:S01]  /*0510*/  @!P2 STS [UR12+0x24], R4 ;  /* 0x00002404ff00a988 */ /* 0x0005e2000800080c */
[----:B---3--:R-:W-:-:S03]  /*0520*/  UIMAD UR4, UR4, UR6, UR13 ;  /* 0x00000006040472a4 */ /* 0x008fc6000f8e020d */
[----:B------:R2:W-:Y:S01]  /*0530*/  @!P2 STS [UR12+0x20], R12 ;  /* 0x0000200cff00a988 */ /* 0x0005e2000800080c */
[----:B----4-:R-:W-:-:S04]  /*0540*/  UIMAD UR4, UR4, UR5, UR7 ;  /* 0x00000005040472a4 */ /* 0x010fc8000f8e0207 */
[----:B------:R-:W-:-:S04]  /*0550*/  UIMAD UR4, UR4, 0x180, URZ ;  /* 0x00000180040478a4 */ /* 0x000fc8000f8e02ff */
[----:B-----5:R-:W-:-:S04]  /*0560*/  UIADD3 UR20, UP0, UPT, UR4, UR14, URZ ;  /* 0x0000000e04147290 */ /* 0x020fc8000ff1e0ff */
[----:B------:R-:W-:Y:S01]  /*0570*/  ULEA.HI.X.SX32 UR21, UR4, UR15, 0x1, UP0 ;  /* 0x0000000f04157291 */ /* 0x000fe200080f0eff */
[----:B--2---:R-:W-:Y:S11]  /*0580*/  @P2 BRA `(.L_x_7) ;  /* 0x0000000000182947 */ /* 0x004ff60003800000 */
[----:B------:R-:W2:Y:S01]  /*0590*/  LDS R2, [UR12+0x8] ;  /* 0x0000080cff027984 */ /* 0x000ea20008000800 */
[----:B------:R-:W3:Y:S01]  /*05a0*/  LDC.64 R6, c[0x0][0x380] ;  /* 0x0000e000ff067b82 */ /* 0x000ee20000000a00 */
[----:B------:R-:W-:Y:S02]  /*05b0*/  IMAD.MOV.U32 R3, RZ, RZ, 0x70 ;  /* 0x00000070ff037424 */ /* 0x000fe400078e00ff */
[----:B---3--:R3:W-:Y:S03]  /*05c0*/  STS.64 [UR12], R6 ;  /* 0x00000006ff007988 */ /* 0x0087e60008000a0c */
[----:B--2---:R-:W-:-:S05]  /*05d0*/  LOP3.LUT R2, R2, 0x10, R3, 0xd8, !PT ;  /* 0x0000001002027812 */ /* 0x004fca00078ed803 */
[----:B------:R3:W-:Y:S02]  /*05e0*/  STS [UR12+0x8], R2 ;  /* 0x00000802ff007988 */ /* 0x0007e4000800080c */
.L_x_7:
[----:B------:R-:W-:Y:S05]  /*05f0*/  BSYNC.RECONVERGENT B0 ;  /* 0x0000000000007941 */ /* 0x000fea0003800200 */
.L_x_6:
[----:B------:R-:W-:Y:S04]  /*0600*/  BSSY.RECONVERGENT B0, `(.L_x_8) ;  /* 0x000000a000007945 */ /* 0x000fe80003800200 */
[----:B------:R-:W-:Y:S05]  /*0610*/  @P2 BRA `(.L_x_9) ;  /* 0x0000000000202947 */ /* 0x000fea0003800000 */
[----:B---3--:R-:W2:Y:S01]  /*0620*/  LDS R2, [UR12+0x34] ;  /* 0x0000340cff027984 */ /* 0x008ea20008000800 */
[----:B------:R-:W-:Y:S02]  /*0630*/  IMAD.MOV.U32 R3, RZ, RZ, 0x1f000000 ;  /* 0x1f000000ff037424 */ /* 0x000fe400078e00ff */
[----:B------:R-:W-:Y:S01]  /*0640*/  @!P2 IMAD.MOV.U32 R5, RZ, RZ, 0x3f ;  /* 0x0000003fff05a424 */ /* 0x000fe200078e00ff */
[----:B------:R-:W3:Y:S02]  /*0650*/  @!P2 LDS R6, [UR12+0x38] ;  /* 0x0000380cff06a984 */ /* 0x000ee40008000800 */
[----:B--2---:R-:W-:Y:S02]  /*0660*/  LOP3.LUT R2, R2, 0xff000000, R3, 0xb8, !PT ;  /* 0xff00000002027812 */ /* 0x004fe400078eb803 */
[----:B---3--:R-:W-:-:S03]  /*0670*/  @!P2 LOP3.LUT R3, R6, 0xff, R5, 0xb8, !PT ;  /* 0x000000ff0603a812 */ /* 0x008fc600078eb805 */
[----:B------:R2:W-:Y:S04]  /*0680*/  STS [UR12+0x34], R2 ;  /* 0x00003402ff007988 */ /* 0x0005e8000800080c */
[----:B------:R2:W-:Y:S02]  /*0690*/  @!P2 STS [UR12+0x38], R3 ;  /* 0x00003803ff00a988 */ /* 0x0005e4000800080c */
.L_x_9:
[----:B------:R-:W-:Y:S05]  /*06a0*/  BSYNC.RECONVERGENT B0 ;  /* 0x0000000000007941 */ /* 0x000fea0003800200 */
.L_x_8:
[----:B------:R-:W-:Y:S04]  /*06b0*/  BSSY.RECONVERGENT B0, `(.L_x_10) ;  /* 0x000000e000007945 */ /* 0x000fe80003800200 */
[----:B------:R-:W-:Y:S05]  /*06c0*/  @P2 BRA `(.L_x_11) ;  /* 0x0000000000302947 */ /* 0x000fea0003800000 */
[----:B--2---:R-:W2:Y:S01]  /*06d0*/  LDS R3, [UR12+0x34] ;  /* 0x0000340cff037984 */ /* 0x004ea20008000800 */
[----:B------:R-:W4:Y:S03]  /*06e0*/  LDC.64 R8, c[0x0][0x3a8] ;  /* 0x0000ea00ff087b82 */ /* 0x000f260000000a00 */
[----:B---3--:R-:W3:Y:S01]  /*06f0*/  LDS R2, [UR12+0x1c] ;  /* 0x00001c0cff027984 */ /* 0x008ee20008000800 */
[C---:B----4-:R-:W-:Y:S01]  /*0700*/  SHF.L.U64.HI R6, R8.reuse, 0x1, R9 ;  /* 0x0000000108067819 */ /* 0x050fe20000010209 */
[----:B------:R-:W-:-:S03]  /*0710*/  IMAD.SHL.U32 R5, R8, 0x2, RZ ;  /* 0x0000000208057824 */ /* 0x000fc600078e00ff */
[--C-:B------:R-:W-:Y:S02]  /*0720*/  SHF.R.U32.HI R7, RZ, 0x4, R6.reuse ;  /* 0x00000004ff077819 */ /* 0x100fe40000011606 */
[----:B------:R-:W-:-:S05]  /*0730*/  SHF.R.U64 R5, R5, 0x4, R6 ;  /* 0x0000000405057819 */ /* 0x000fca0000001206 */
[----:B------:R4:W-:Y:S01]  /*0740*/  STS [UR12+0xc], R5 ;  /* 0x00000c05ff007988 */ /* 0x0009e2000800080c */
[----:B--2---:R-:W-:Y:S02]  /*0750*/  LOP3.LUT R3, R3, 0x7, RZ, 0xb8, !PT ;  /* 0x0000000703037812 */ /* 0x004fe400078eb8ff */
[----:B---3--:R-:W-:-:S03]  /*0760*/  LOP3.LUT R2, R2, 0xf, R7, 0xb8, !PT ;  /* 0x0000000f02027812 */ /* 0x008fc600078eb807 */
[----:B------:R4:W-:Y:S04]  /*0770*/  STS [UR12+0x34], R3 ;  /* 0x00003403ff007988 */ /* 0x0009e8000800080c */
[----:B------:R4:W-:Y:S02]  /*0780*/  STS [UR12+0x1c], R2 ;  /* 0x00001c02ff007988 */ /* 0x0009e4000800080c */
.L_x_11:
[----:B------:R-:W-:Y:S05]  /*0790*/  BSYNC.RECONVERGENT B0 ;  /* 0x0000000000007941 */ /* 0x000fea0003800200 */
.L_x_10:
[----:B------:R-:W-:Y:S04]  /*07a0*/  BSSY.RECONVERGENT B1, `(.L_x_12) ;  /* 0x000001a000017945 */ /* 0x000fe80003800200 */
[----:B------:R-:W-:Y:S04]  /*07b0*/  BSSY.RELIABLE B0, `(.L_x_13) ;  /* 0x0000015000007945 */ /* 0x000fe80003800100 */
[----:B------:R-:W-:Y:S05]  /*07c0*/  @P2 BRA `(.L_x_14) ;  /* 0x0000000000202947 */ /* 0x000fea0003800000 */
[----:B--234-:R-:W2:Y:S02]  /*07d0*/  LDS R2, [UR12+0x34] ;  /* 0x0000340cff027984 */ /* 0x01cea40008000800 */
[----:B--2---:R-:W-:-:S05]  /*07e0*/  LOP3.LUT R2, R2, 0x38, RZ, 0xb8, !PT ;  /* 0x0000003802027812 */ /* 0x004fca00078eb8ff */
[----:B------:R2:W-:Y:S01]  /*07f0*/  STS [UR12+0x34], R2 ;  /* 0x00003402ff007988 */ /* 0x0005e2000800080c */
[----:B------:R-:W-:Y:S05]  /*0800*/  @P2 BRA `(.L_x_15) ;  /* 0x0000000000202947 */ /* 0x000fea0003800000 */
[----:B--2---:R-:W2:Y:S01]  /*0810*/  LDS R2, [UR12+0x8] ;  /* 0x0000080cff027984 */ /* 0x004ea20008000800 */
[----:B------:R-:W-:-:S05]  /*0820*/  IMAD.MOV.U32 R3, RZ, RZ, 0x780 ;  /* 0x00000780ff037424 */ /* 0x000fca00078e00ff */
[----:B--2---:R-:W-:-:S05]  /*0830*/  LOP3.LUT R2, R2, 0x300, R3, 0xd8, !PT ;  /* 0x0000030002027812 */ /* 0x004fca00078ed803 */
[----:B------:R5:W-:Y:S02]  /*0840*/  STS [UR12+0x8], R2 ;  /* 0x00000802ff007988 */ /* 0x000be4000800080c */
.L_x_14:
[----:B------:R-:W-:Y:S05]  /*0850*/  @P2 BRA `(.L_x_16) ;  /* 0x0000000000282947 */ /* 0x000fea0003800000 */
[----:B--2345:R-:W2:Y:S02]  /*0860*/  LDS R2, [UR12+0x8] ;  /* 0x0000080cff027984 */ /* 0x03cea40008000800 */
[----:B--2---:R-:W-:-:S05]  /*0870*/  LOP3.LUT R2, R2, 0x1800, RZ, 0xb8, !PT ;  /* 0x0000180002027812 */ /* 0x004fca00078eb8ff */
[----:B------:R3:W-:Y:S02]  /*0880*/  STS [UR12+0x8], R2 ;  /* 0x00000802ff007988 */ /* 0x0007e4000800080c */
.L_x_15:
[----:B------:R-:W-:Y:S05]  /*0890*/  @P2 BREAK.RELIABLE B0 ;  /* 0x0000000000002942 */ /* 0x000fea0003800100 */
[----:B------:R-:W-:Y:S05]  /*08a0*/  @P2 BRA `(.L_x_17) ;  /* 0x0000000000242947 */ /* 0x000fea0003800000 */
[----:B------:R-:W4:Y:S01]  /*08b0*/  LDS R3, [UR12+0x8] ;  /* 0x0000080cff037984 */ /* 0x000f220008000800 */
[----:B--23--:R-:W-:-:S05]  /*08c0*/  IMAD.MOV.U32 R2, RZ, RZ, 0x6000 ;  /* 0x00006000ff027424 */ /* 0x00cfca00078e00ff */
[----:B----4-:R-:W-:-:S04]  /*08d0*/  LOP3.LUT R2, R3, 0x4000, R2, 0xd8, !PT ;  /* 0x0000400003027812 */ /* 0x010fc800078ed802 */
[----:B------:R-:W-:-:S05]  /*08e0*/  LOP3.LUT R2, R2, 0x400000, RZ, 0xb8, !PT ;  /* 0x0040000002027812 */ /* 0x000fca00078eb8ff */
[----:B------:R2:W-:Y:S02]  /*08f0*/  STS [UR12+0x8], R2 ;  /* 0x00000802ff007988 */ /* 0x0005e4000800080c */
.L_x_16:
[----:B------:R-:W-:Y:S05]  /*0900*/  BSYNC.RELIABLE B0 ;  /* 0x0000000000007941 */ /* 0x000fea0003800100 */
.L_x_13:
[----:B--2345:R-:W2:Y:S02]  /*0910*/  @!P2 LDS R2, [UR12+0x8] ;  /* 0x0000080cff02a984 */ /* 0x03cea40008000800 */
[----:B--2---:R-:W-:-:S05]  /*0920*/  @!P2 LOP3.LUT R2, R2, 0x8000, RZ, 0xb8, !PT ;  /* 0x000080000202a812 */ /* 0x004fca00078eb8ff */
[----:B------:R4:W-:Y:S02]  /*0930*/  @!P2 STS [UR12+0x8], R2 ;  /* 0x00000802ff00a988 */ /* 0x0009e4000800080c */
.L_x_17:
[----:B------:R-:W-:Y:S05]  /*0940*/  BSYNC.RECONVERGENT B1 ;  /* 0x0000000000017941 */ /* 0x000fea0003800200 */
.L_x_12:
[----:B------:R-:W-:Y:S05]  /*0950*/  WARPSYNC.ALL ;  /* 0x0000000000007948 */ /* 0x000fea0003800000 */
[----:B------:R-:W-:Y:S01]  /*0960*/  NOP ;  /* 0x0000000000007918 */ /* 0x000fe20000000000 */
[----:B------:R-:W5:Y:S02]  /*0970*/  LDC R5, c[0x0][0x39c] ;  /* 0x0000e700ff057b82 */ /* 0x000f640000000800 */
[----:B-----5:R-:W-:Y:S01]  /*0980*/  VIADD R5, R5, 0xffffffff ;  /* 0xffffffff05057836 */ /* 0x020fe20000000000 */
[----:B------:R-:W-:Y:S06]  /*0990*/  @P0 BRA `(.L_x_18) ;  /* 0x0000000000300947 */ /* 0x000fec0003800000 */
[----:B--234-:R-:W2:Y:S01]  /*09a0*/  S2R R2, SR_LANEID ;  /* 0x0000000000027919 */ /* 0x01cea20000000000 */
[----:B------:R-:W-:Y:S05]  /*09b0*/  WARPSYNC.ALL ;  /* 0x0000000000007948 */ /* 0x000fea0003800000 */
[----:B------:R-:W-:Y:S01]  /*09c0*/  NOP ;  /* 0x0000000000007918 */ /* 0x000fe20000000000 */
[----:B--2---:R-:W-:-:S05]  /*09d0*/  IMAD.SHL.U32 R6, R2, 0x4, RZ ;  /* 0x0000000402067824 */ /* 0x004fca00078e00ff */
[----:B------:R-:W2:Y:S01]  /*09e0*/  LDS R7, [R6+UR12] ;  /* 0x0000000c06077984 */ /* 0x000ea20008000800 */
[----:B------:R-:W-:-:S05]  /*09f0*/  IADD3 R2, P3, PT, R6, UR20, RZ ;  /* 0x0000001406027c10 */ /* 0x000fca000ff7e0ff */
[----:B------:R-:W-:-:S05]  /*0a00*/  IMAD.X R3, RZ, RZ, UR21, P3 ;  /* 0x00000015ff037e24 */ /* 0x000fca00098e06ff */
[----:B--2---:R5:W2:Y:S01]  /*0a10*/  ATOMG.E.EXCH.STRONG.GPU PT, RZ, [R2], R7 ;  /* 0x0000000702ff73a8 */ /* 0x004aa200041ee100 */
[----:B------:R-:W-:-:S04]  /*0a20*/  DEPBAR {5,4,3,2,1,0} ;  /* 0x0000003f0000791a */ /* 0x000fc80000000000 */
[----:B------:R-:W3:Y:S02]  /*0a30*/  CCTL.E.C.LDCU.IV.DEEP [UR20] ;  /* 0x0000000014007540 */ /* 0x000ee40009c08000 */
[----:B---3--:R5:W-:Y:S01]  /*0a40*/  UTMACCTL.IV [UR20] ;  /* 0x00000000140079b9 */ /* 0x008be20008000000 */
[----:B------:R-:W-:Y:S01]  /*0a50*/  NOP ;  /* 0x0000000000007918 */ /* 0x000fe20000000000 */
.L_x_18:
[----:B------:R-:W-:Y:S05]  /*0a60*/  @P0 BRA `(.L_x_19) ;  /* 0x00000000000c0947 */ /* 0x000fea0003800000 */
[----:B------:R0:W-:Y:S01]  /*0a70*/  UTMACMDFLUSH ;  /* 0x00000000000079b7 */ /* 0x0001e20000000000 */
[----:B------:R-:W-:Y:S05]  /*0a80*/  @P0 BRA `(.L_x_19) ;  /* 0x0000000000040947 */ /* 0x000fea0003800000 */
[----:B------:R-:W-:-:S04]  /*0a90*/  DEPBAR.LE SB0, 0x0 ;  /* 0x000080000000791a */ /* 0x000fc80000000000 */
.L_x_19:
[----:B------:R-:W-:Y:S05]  /*0aa0*/  WARPSYNC.ALL ;  /* 0x0000000000007948 */ /* 0x000fea0003800000 */
[----:B------:R-:W-:Y:S01]  /*0ab0*/  NOP ;  /* 0x0000000000007918 */ /* 0x000fe20000000000 */
[----:B--2---:R-:W-:Y:S06]  /*0ac0*/  BAR.SYNC.DEFER_BLOCKING 0x0 ;  /* 0x0000000000007b1d */ /* 0x004fec0000010000 */
[----:B------:R-:W-:Y:S02]  /*0ad0*/  BSSY.RECONVERGENT B1, `(.L_x_20) ;  /* 0x000000b000017945 */ /* 0x000fe40003800200 */
[----:B------:R-:W-:Y:S06]  /*0ae0*/  BAR.SYNC.DEFER_BLOCKING 0x0 ;  /* 0x0000000000007b1d */ /* 0x000fec0000010000 */
[----:B------:R2:W-:Y:S01]  /*0af0*/  @!P0 STS [R11], RZ ;  /* 0x000000ff0b008388 */ /* 0x0005e20000000800 */
[----:B------:R-:W-:Y:S01]  /*0b00*/  NOP ;  /* 0x0000000000007918 */ /* 0x000fe20000000000 */
[----:B------:R-:W-:Y:S05]  /*0b10*/  @P2 BRA `(.L_x_21) ;  /* 0x0000000000182947 */ /* 0x000fea0003800000 */
[----:B---345:R-:W3:Y:S01]  /*0b20*/  LDS R2, [UR12+0x8] ;  /* 0x0000080cff027984 */ /* 0x038ee20008000800 */
[----:B------:R-:W4:Y:S01]  /*0b30*/  LDC.64 R6, c[0x0][0x388] ;  /* 0x0000e200ff067b82 */ /* 0x000f220000000a00 */
[----:B------:R-:W-:Y:S02]  /*0b40*/  IMAD.MOV.U32 R3, RZ, RZ, 0x70 ;  /* 0x00000070ff037424 */ /* 0x000fe400078e00ff */
[----:B----4-:R4:W-:Y:S03]  /*0b50*/  STS.64 [UR12], R6 ;  /* 0x00000006ff007988 */ /* 0x0109e60008000a0c */
[----:B---3--:R-:W-:-:S05]  /*0b60*/  LOP3.LUT R2, R2, 0x10, R3, 0xd8, !PT ;  /* 0x0000001002027812 */ /* 0x008fca00078ed803 */
[----:B------:R4:W-:Y:S02]  /*0b70*/  STS [UR12+0x8], R2 ;  /* 0x00000802ff007988 */ /* 0x0009e4000800080c */
.L_x_21:
[----:B-----5:R-:W-:Y:S05]  /*0b80*/  BSYNC.RECONVERGENT B1 ;  /* 0x0000000000017941 */ /* 0x020fea0003800200 */
.L_x_20:
[----:B------:R-:W-:Y:S04]  /*0b90*/  BSSY.RECONVERGENT B1, `(.L_x_22) ;  /* 0x000000a000017945 */ /* 0x000fe80003800200 */
[----:B------:R-:W-:Y:S05]  /*0ba0*/  @P2 BRA `(.L_x_23) ;  /* 0x0000000000202947 */ /* 0x000fea0003800000 */
[----:B---34-:R-:W3:Y:S01]  /*0bb0*/  LDS R2, [UR12+0x34] ;  /* 0x0000340cff027984 */ /* 0x018ee20008000800 */
[----:B------:R-:W-:Y:S02]  /*0bc0*/  IMAD.MOV.U32 R3, RZ, RZ, 0x3f000000 ;  /* 0x3f000000ff037424 */ /* 0x000fe400078e00ff */
[----:B------:R-:W-:Y:S01]  /*0bd0*/  @!P2 IMAD.MOV.U32 R6, RZ, RZ, 0x1f ;  /* 0x0000001fff06a424 */ /* 0x000fe200078e00ff */
[----:B------:R-:W4:Y:S02]  /*0be0*/  @!P2 LDS R7, [UR12+0x38] ;  /* 0x0000380cff07a984 */ /* 0x000f240008000800 */
[----:B---3--:R-:W-:Y:S02]  /*0bf0*/  LOP3.LUT R2, R2, 0xff000000, R3, 0xb8, !PT ;  /* 0xff00000002027812 */ /* 0x008fe400078eb803 */
[----:B----4-:R-:W-:-:S03]  /*0c00*/  @!P2 LOP3.LUT R3, R7, 0xff, R6, 0xb8, !PT ;  /* 0x000000ff0703a812 */ /* 0x010fc600078eb806 */
[----:B------:R5:W-:Y:S04]  /*0c10*/  STS [UR12+0x34], R2 ;  /* 0x00003402ff007988 */ /* 0x000be8000800080c */
[----:B------:R5:W-:Y:S02]  /*0c20*/  @!P2 STS [UR12+0x38], R3 ;  /* 0x00003803ff00a988 */ /* 0x000be4000800080c */
.L_x_23:
[----:B------:R-:W-:Y:S05]  /*0c30*/  BSYNC.RECONVERGENT B1 ;  /* 0x0000000000017941 */ /* 0x000fea0003800200 */
.L_x_22:
[----:B------:R-:W-:Y:S04]  /*0c40*/  BSSY.RECONVERGENT B1, `(.L_x_24) ;  /* 0x0000004000017945 */ /* 0x000fe80003800200 */
[----:B------:R-:W-:Y:S05]  /*0c50*/  @P2 BRA `(.L_x_25) ;  /* 0x0000000000082947 */ /* 0x000fea0003800000 */
[----:B------:R2:W-:Y:S04]  /*0c60*/  STS [UR12+0x24], R12 ;  /* 0x0000240cff007988 */ /* 0x0005e8000800080c */
[----:B------:R2:W-:Y:S02]  /*0c70*/  STS [UR12+0x20], R5 ;  /* 0x00002005ff007988 */ /* 0x0005e4000800080c */
.L_x_25:
[----:B------:R-:W-:Y:S05]  /*0c80*/  BSYNC.RECONVERGENT B1 ;  /* 0x0000000000017941 */ /* 0x000fea0003800200 */
.L_x_24:
[----:B------:R-:W-:Y:S04]  /*0c90*/  BSSY.RECONVERGENT B1, `(.L_x_26) ;  /* 0x000000e000017945 */ /* 0x000fe80003800200 */
[----:B------:R-:W-:Y:S05]  /*0ca0*/  @P2 BRA `(.L_x_27) ;  /* 0x0000000000302947 */ /* 0x000fea0003800000 */
[----:B-----5:R-:W5:Y:S01]  /*0cb0*/  LDS R3, [UR12+0x34] ;  /* 0x0000340cff037984 */ /* 0x020f620008000800 */
[----:B----4-:R-:W4:Y:S03]  /*0cc0*/  LDC.64 R6, c[0x0][0x3b0] ;  /* 0x0000ec00ff067b82 */ /* 0x010f260000000a00 */
[----:B---3--:R-:W3:Y:S01]  /*0cd0*/  LDS R2, [UR12+0x1c] ;  /* 0x00001c0cff027984 */ /* 0x008ee20008000800 */
[C---:B----4-:R-:W-:Y:S01]  /*0ce0*/  SHF.L.U64.HI R7, R6.reuse, 0x1, R7 ;  /* 0x0000000106077819 */ /* 0x050fe20000010207 */
[----:B------:R-:W-:-:S03]  /*0cf0*/  IMAD.SHL.U32 R6, R6, 0x2, RZ ;  /* 0x0000000206067824 */ /* 0x000fc600078e00ff */
[--C-:B------:R-:W-:Y:S02]  /*0d00*/  SHF.R.U32.HI R9, RZ, 0x4, R7.reuse ;  /* 0x00000004ff097819 */ /* 0x100fe40000011607 */
[----:B------:R-:W-:-:S05]  /*0d10*/  SHF.R.U64 R6, R6, 0x4, R7 ;  /* 0x0000000406067819 */ /* 0x000fca0000001207 */
[----:B------:R4:W-:Y:S01]  /*0d20*/  STS [UR12+0xc], R6 ;  /* 0x00000c06ff007988 */ /* 0x0009e2000800080c */
[----:B-----5:R-:W-:Y:S02]  /*0d30*/  LOP3.LUT R3, R3, 0x7, RZ, 0xb8, !PT ;  /* 0x0000000703037812 */ /* 0x020fe400078eb8ff */
[----:B---3--:R-:W-:-:S03]  /*0d40*/  LOP3.LUT R2, R2, 0xf, R9, 0xb8, !PT ;  /* 0x0000000f02027812 */ /* 0x008fc600078eb809 */
[----:B------:R4:W-:Y:S04]  /*0d50*/  STS [UR12+0x34], R3 ;  /* 0x00003403ff007988 */ /* 0x0009e8000800080c */
[----:B------:R4:W-:Y:S02]  /*0d60*/  STS [UR12+0x1c], R2 ;  /* 0x00001c02ff007988 */ /* 0x0009e4000800080c */
.L_x_27:
[----:B------:R-:W-:Y:S05]  /*0d70*/  BSYNC.RECONVERGENT B1 ;  /* 0x0000000000017941 */ /* 0x000fea0003800200 */
.L_x_26:
[----:B------:R-:W-:Y:S04]  /*0d80*/  BSSY.RECONVERGENT B2, `(.L_x_28) ;  /* 0x000001a000027945 */ /* 0x000fe80003800200 */
[----:B------:R-:W-:Y:S04]  /*0d90*/  BSSY.RELIABLE B1, `(.L_x_29) ;  /* 0x0000015000017945 */ /* 0x000fe80003800100 */
[----:B------:R-:W-:Y:S05]  /*0da0*/  @P2 BRA `(.L_x_30) ;  /* 0x0000000000202947 */ /* 0x000fea0003800000 */
[----:B---345:R-:W3:Y:S02]  /*0db0*/  LDS R2, [UR12+0x34] ;  /* 0x0000340cff027984 */ /* 0x038ee40008000800 */
[----:B---3--:R-:W-:-:S05]  /*0dc0*/  LOP3.LUT R2, R2, 0x38, RZ, 0xb8, !PT ;  /* 0x0000003802027812 */ /* 0x008fca00078eb8ff */
[----:B------:R3:W-:Y:S01]  /*0dd0*/  STS [UR12+0x34], R2 ;  /* 0x00003402ff007988 */ /* 0x0007e2000800080c */
[----:B------:R-:W-:Y:S05]  /*0de0*/  @P2 BRA `(.L_x_31) ;  /* 0x0000000000202947 */ /* 0x000fea0003800000 */
[----:B---3--:R-:W3:Y:S01]  /*0df0*/  LDS R2, [UR12+0x8] ;  /* 0x0000080cff027984 */ /* 0x008ee20008000800 */
[----:B------:R-:W-:-:S05]  /*0e00*/  IMAD.MOV.U32 R3, RZ, RZ, 0x780 ;  /* 0x00000780ff037424 */ /* 0x000fca00078e00ff */
[----:B---3--:R-:W-:-:S05]  /*0e10*/  LOP3.LUT R2, R2, 0x300, R3, 0xd8, !PT ;  /* 0x0000030002027812 */ /* 0x008fca00078ed803 */
[----:B------:R3:W-:Y:S02]  /*0e20*/  STS [UR12+0x8], R2 ;  /* 0x00000802ff007988 */ /* 0x0007e4000800080c */
.L_x_30:
[----:B------:R-:W-:Y:S05]  /*0e30*/  @P2 BRA `(.L_x_32) ;  /* 0x0000000000282947 */ /* 0x000fea0003800000 */
[----:B---345:R-:W3:Y:S02]  /*0e40*/  LDS R2, [UR12+0x8] ;  /* 0x0000080cff027984 */ /* 0x038ee40008000800 */
[----:B---3--:R-:W-:-:S05]  /*0e50*/  LOP3.LUT R2, R2, 0x1800, RZ, 0xb8, !PT ;  /* 0x0000180002027812 */ /* 0x008fca00078eb8ff */
[----:B------:R4:W-:Y:S02]  /*0e60*/  STS [UR12+0x8], R2 ;  /* 0x00000802ff007988 */ /* 0x0009e4000800080c */
.L_x_31:
[----:B------:R-:W-:Y:S05]  /*0e70*/  @P2 BREAK.RELIABLE B1 ;  /* 0x0000000000012942 */ /* 0x000fea0003800100 */
[----:B------:R-:W-:Y:S05]  /*0e80*/  @P2 BRA `(.L_x_33) ;  /* 0x0000000000242947 */ /* 0x000fea0003800000 */
[----:B---34-:R-:W3:Y:S01]  /*0e90*/  LDS R2, [UR12+0x8] ;  /* 0x0000080cff027984 */ /* 0x018ee20008000800 */
[----:B------:R-:W-:-:S05]  /*0ea0*/  IMAD.MOV.U32 R3, RZ, RZ, 0x6000 ;  /* 0x00006000ff037424 */ /* 0x000fca00078e00ff */
[----:B---3--:R-:W-:-:S04]  /*0eb0*/  LOP3.LUT R2, R2, 0x6000, R3, 0xd8, !PT ;  /* 0x0000600002027812 */ /* 0x008fc800078ed803 */
[----:B------:R-:W-:-:S05]  /*0ec0*/  LOP3.LUT R2, R2, 0x400000, RZ, 0xb8, !PT ;  /* 0x0040000002027812 */ /* 0x000fca00078eb8ff */
[----:B------:R3:W-:Y:S02]  /*0ed0*/  STS [UR12+0x8], R2 ;  /* 0x00000802ff007988 */ /* 0x0007e4000800080c */
.L_x_32:
[----:B------:R-:W-:Y:S05]  /*0ee0*/  BSYNC.RELIABLE B1 ;  /* 0x0000000000017941 */ /* 0x000fea0003800100 */
.L_x_29:
[----:B---345:R-:W3:Y:S02]  /*0ef0*/  @!P2 LDS R2, [UR12+0x8] ;  /* 0x0000080cff02a984 */ /* 0x038ee40008000800 */
[----:B---3--:R-:W-:-:S05]  /*0f00*/  @!P2 LOP3.LUT R2, R2, 0x8000, RZ, 0xb8, !PT ;  /* 0x000080000202a812 */ /* 0x008fca00078eb8ff */
[----:B------:R5:W-:Y:S02]  /*0f10*/  @!P2 STS [UR12+0x8], R2 ;  /* 0x00000802ff00a988 */ /* 0x000be4000800080c */
.L_x_33:
[----:B------:R-:W-:Y:S05]  /*0f20*/  BSYNC.RECONVERGENT B2 ;  /* 0x0000000000027941 */ /* 0x000fea0003800200 */
.L_x_28:
[----:B------:R-:W-:Y:S05]  /*0f30*/  WARPSYNC.ALL ;  /* 0x0000000000007948 */ /* 0x000fea0003800000 */
[----:B------:R-:W-:Y:S01]  /*0f40*/  NOP ;  /* 0x0000000000007918 */ /* 0x000fe20000000000 */
[----:B------:R-:W-:-:S04]  /*0f50*/  UIADD3 UR5, UPT, UPT, UR4, 0x80, URZ ;  /* 0x0000008004057890 */ /* 0x000fc8000fffe0ff */
[----:B------:R-:W-:-:S04]  /*0f60*/  UIADD3 UR22, UP0, UPT, UR5, UR14, URZ ;  /* 0x0000000e05167290 */ /* 0x000fc8000ff1e0ff */
[----:B------:R-:W-:Y:S01]  /*0f70*/  ULEA.HI.X.SX32 UR23, UR5, UR15, 0x1, UP0 ;  /* 0x0000000f05177291 */ /* 0x000fe200080f0eff */
[----:B------:R-:W-:Y:S11]  /*0f80*/  @P0 BRA `(.L_x_34) ;  /* 0x0000000000300947 */ /* 0x000ff60003800000 */
[----:B---345:R-:W3:Y:S01]  /*0f90*/  S2R R2, SR_LANEID ;  /* 0x0000000000027919 */ /* 0x038ee20000000000 */
[----:B------:R-:W-:Y:S05]  /*0fa0*/  WARPSYNC.ALL ;  /* 0x0000000000007948 */ /* 0x000fea0003800000 */
[----:B------:R-:W-:Y:S01]  /*0fb0*/  NOP ;  /* 0x0000000000007918 */ /* 0x000fe20000000000 */
[----:B---3--:R-:W-:-:S05]  /*0fc0*/  IMAD.SHL.U32 R6, R2, 0x4, RZ ;  /* 0x0000000402067824 */ /* 0x008fca00078e00ff */
[----:B------:R-:W3:Y:S01]  /*0fd0*/  LDS R7, [R6+UR12] ;  /* 0x0000000c06077984 */ /* 0x000ee20008000800 */
[----:B------:R-:W-:-:S05]  /*0fe0*/  IADD3 R2, P3, PT, R6, UR22, RZ ;  /* 0x0000001606027c10 */ /* 0x000fca000ff7e0ff */
[----:B------:R-:W-:-:S05]  /*0ff0*/  IMAD.X R3, RZ, RZ, UR23, P3 ;  /* 0x00000017ff037e24 */ /* 0x000fca00098e06ff */
[----:B---3--:R3:W4:Y:S01]  /*1000*/  ATOMG.E.EXCH.STRONG.GPU PT, RZ, [R2], R7 ;  /* 0x0000000702ff73a8 */ /* 0x00872200041ee100 */
[----:B------:R-:W-:-:S04]  /*1010*/  DEPBAR {5,4,3,2,1,0} ;  /* 0x0000003f0000791a */ /* 0x000fc80000000000 */
[----:B------:R-:W5:Y:S02]  /*1020*/  CCTL.E.C.LDCU.IV.DEEP [UR22] ;  /* 0x0000000016007540 */ /* 0x000f640009c08000 */
[----:B-----5:R3:W-:Y:S01]  /*1030*/  UTMACCTL.IV [UR22] ;  /* 0x00000000160079b9 */ /* 0x0207e20008000000 */
[----:B------:R-:W-:Y:S01]  /*1040*/  NOP ;  /* 0x0000000000007918 */ /* 0x000fe20000000000 */
.L_x_34:
[----:B------:R-:W-:Y:S05]  /*1050*/  @P0 BRA `(.L_x_35) ;  /* 0x00000000000c0947 */ /* 0x000fea0003800000 */
[----:B------:R0:W-:Y:S01]  /*1060*/  UTMACMDFLUSH ;  /* 0x00000000000079b7 */ /* 0x0001e20000000000 */
[----:B------:R-:W-:Y:S05]  /*1070*/  @P0 BRA `(.L_x_35) ;  /* 0x0000000000040947 */ /* 0x000fea0003800000 */
[----:B------:R-:W-:-:S04]  /*1080*/  DEPBAR.LE SB0, 0x0 ;  /* 0x000080000000791a */ /* 0x000fc80000000000 */
.L_x_35:
[----:B------:R-:W-:Y:S05]  /*1090*/  WARPSYNC.ALL ;  /* 0x0000000000007948 */ /* 0x000fea0003800000 */
[----:B------:R-:W-:Y:S01]  /*10a0*/  NOP ;  /* 0x0000000000007918 */ /* 0x000fe20000000000 */
[----:B----4-:R-:W-:Y:S06]  /*10b0*/  BAR.SYNC.DEFER_BLOCKING 0x0 ;  /* 0x0000000000007b1d */ /* 0x010fec0000010000 */
[----:B------:R-:W-:Y:S02]  /*10c0*/  BSSY.RECONVERGENT B2, `(.L_x_36) ;  /* 0x000000b000027945 */ /* 0x000fe40003800200 */
[----:B------:R-:W-:Y:S06]  /*10d0*/  BAR.SYNC.DEFER_BLOCKING 0x0 ;  /* 0x0000000000007b1d */ /* 0x000fec0000010000 */
[----:B------:R4:W-:Y:S01]  /*10e0*/  @!P0 STS [R11], RZ ;  /* 0x000000ff0b008388 */ /* 0x0009e20000000800 */
[----:B------:R-:W-:Y:S01]  /*10f0*/  NOP ;  /* 0x0000000000007918 */ /* 0x000fe20000000000 */
[----:B------:R-:W-:Y:S05]  /*1100*/  @P2 BRA `(.L_x_37) ;  /* 0x0000000000182947 */ /* 0x000fea0003800000 */
[----:B---3-5:R-:W3:Y:S01]  /*1110*/  LDS R2, [UR12+0x8] ;  /* 0x0000080cff027984 */ /* 0x028ee20008000800 */
[----:B------:R-:W5:Y:S01]  /*1120*/  LDC.64 R6, c[0x0][0x390] ;  /* 0x0000e400ff067b82 */ /* 0x000f620000000a00 */
[----:B------:R-:W-:Y:S02]  /*1130*/  IMAD.MOV.U32 R3, RZ, RZ, 0x70 ;  /* 0x00000070ff037424 */ /* 0x000fe400078e00ff */
[----:B-----5:R5:W-:Y:S03]  /*1140*/  STS.64 [UR12], R6 ;  /* 0x00000006ff007988 */ /* 0x020be60008000a0c */
[----:B---3--:R-:W-:-:S05]  /*1150*/  LOP3.LUT R2, R2, 0x10, R3, 0xd8, !PT ;  /* 0x0000001002027812 */ /* 0x008fca00078ed803 */
[----:B------:R5:W-:Y:S02]  /*1160*/  STS [UR12+0x8], R2 ;  /* 0x00000802ff007988 */ /* 0x000be4000800080c */
.L_x_37:
[----:B---3--:R-:W-:Y:S05]  /*1170*/  BSYNC.RECONVERGENT B2 ;  /* 0x0000000000027941 */ /* 0x008fea0003800200 */
.L_x_36:
[----:B------:R-:W-:Y:S04]  /*1180*/  BSSY.RECONVERGENT B3, `(.L_x_38) ;  /* 0x0000011000037945 */ /* 0x000fe80003800200 */
[----:B------:R-:W-:Y:S04]  /*1190*/  BSSY.RELIABLE B2, `(.L_x_39) ;  /* 0x000000e000027945 */ /* 0x000fe80003800100 */
[----:B------:R-:W-:Y:S05]  /*11a0*/  @P2 BRA `(.L_x_40) ;  /* 0x0000000000242947 */ /* 0x000fea0003800000 */
[----:B-----5:R-:W3:Y:S01]  /*11b0*/  LDS R2, [UR12+0x34] ;  /* 0x0000340cff027984 */ /* 0x020ee20008000800 */
[----:B------:R-:W-:-:S05]  /*11c0*/  IMAD.MOV.U32 R3, RZ, RZ, 0x3f000000 ;  /* 0x3f000000ff037424 */ /* 0x000fca00078e00ff */
[----:B---3--:R-:W-:-:S05]  /*11d0*/  LOP3.LUT R2, R2, 0xff000000, R3, 0xb8, !PT ;  /* 0xff00000002027812 */ /* 0x008fca00078eb803 */
[----:B------:R3:W-:Y:S01]  /*11e0*/  STS [UR12+0x34], R2 ;  /* 0x00003402ff007988 */ /* 0x0007e2000800080c */
[----:B------:R-:W-:Y:S05]  /*11f0*/  @P2 BRA `(.L_x_41) ;  /* 0x00000000001c2947 */ /* 0x000fea0003800000 */
[----:B---3--:R-:W3:Y:S01]  /*1200*/  LDS R2, [UR12+0x38] ;  /* 0x0000380cff027984 */ /* 0x008ee20008000800 */
[----:B------:R-:W-:-:S05]  /*1210*/  IMAD.MOV.U32 R3, RZ, RZ, 0x3f ;  /* 0x0000003fff037424 */ /* 0x000fca00078e00ff */
[----:B---3--:R-:W-:-:S05]  /*1220*/  LOP3.LUT R2, R2, 0xff, R3, 0xb8, !PT ;  /* 0x000000ff02027812 */ /* 0x008fca00078eb803 */
[----:B------:R3:W-:Y:S02]  /*1230*/  STS [UR12+0x38], R2 ;  /* 0x00003802ff007988 */ /* 0x0007e4000800080c */
.L_x_40:
[----:B------:R-:W-:Y:S05]  /*1240*/  @P2 BREAK.RELIABLE B2 ;  /* 0x0000000000022942 */ /* 0x000fea0003800100 */
[----:B------:R-:W-:Y:S05]  /*1250*/  @P2 BRA `(.L_x_42) ;  /* 0x00000000000c2947 */ /* 0x000fea0003800000 */
[----:B------:R2:W-:Y:S02]  /*1260*/  STS [UR12+0x20], R5 ;  /* 0x00002005ff007988 */ /* 0x0005e4000800080c */
.L_x_41:
[----:B------:R-:W-:Y:S05]  /*1270*/  BSYNC.RELIABLE B2 ;  /* 0x0000000000027941 */ /* 0x000fea0003800100 */
.L_x_39:
[----:B------:R2:W-:Y:S02]  /*1280*/  @!P2 STS [UR12+0x24], R4 ;  /* 0x00002404ff00a988 */ /* 0x0005e4000800080c */
.L_x_42:
[----:B------:R-:W-:Y:S05]  /*1290*/  BSYNC.RECONVERGENT B3 ;  /* 0x0000000000037941 */ /* 0x000fea0003800200 */
.L_x_38:
[----:B------:R-:W-:Y:S05]  /*12a0*/  WARPSYNC.ALL ;  /* 0x0000000000007948 */ /* 0x000fea0003800000 */
[----:B------:R-:W-:Y:S01]  /*12b0*/  NOP ;  /* 0x0000000000007918 */ /* 0x000fe20000000000 */
[----:B------:R-:W-:Y:S04]  /*12c0*/  BSSY.RECONVERGENT B3, `(.L_x_43) ;  /* 0x000000e000037945 */ /* 0x000fe80003800200 */
[----:B------:R-:W-:Y:S05]  /*12d0*/  @P2 BRA `(.L_x_44) ;  /* 0x0000000000302947 */ /* 0x000fea0003800000 */
[----:B------:R-:W2:Y:S02]  /*12e0*/  LDS R3, [UR12+0x34] ;  /* 0x0000340cff037984 */ /* 0x000ea40008000800 */
[----:B--2---:R-:W2:Y:S02]  /*12f0*/  LDC.64 R4, c[0x0][0x3b8] ;  /* 0x0000ee00ff047b82 */ /* 0x004ea40000000a00 */
[----:B---3-5:R-:W3:Y:S01]  /*1300*/  LDS R2, [UR12+0x1c] ;  /* 0x00001c0cff027984 */ /* 0x028ee20008000800 */
[C---:B--2---:R-:W-:Y:S01]  /*1310*/  SHF.L.U64.HI R5, R4.reuse, 0x1, R5 ;  /* 0x0000000104057819 */ /* 0x044fe20000010205 */
[----:B------:R-:W-:-:S03]  /*1320*/  IMAD.SHL.U32 R4, R4, 0x2, RZ ;  /* 0x0000000204047824 */ /* 0x000fc600078e00ff */
[--C-:B------:R-:W-:Y:S02]  /*1330*/  SHF.R.U32.HI R7, RZ, 0x4, R5.reuse ;  /* 0x00000004ff077819 */ /* 0x100fe40000011605 */
[----:B------:R-:W-:-:S05]  /*1340*/  SHF.R.U64 R4, R4, 0x4, R5 ;  /* 0x0000000404047819 */ /* 0x000fca0000001205 */
[----:B------:R2:W-:Y:S01]  /*1350*/  STS [UR12+0xc], R4 ;  /* 0x00000c04ff007988 */ /* 0x0005e2000800080c */
[----:B------:R-:W-:Y:S02]  /*1360*/  LOP3.LUT R3, R3, 0x7, RZ, 0xb8, !PT ;  /* 0x0000000703037812 */ /* 0x000fe400078eb8ff */
[----:B---3--:R-:W-:-:S03]  /*1370*/  LOP3.LUT R2, R2, 0xf, R7, 0xb8, !PT ;  /* 0x0000000f02027812 */ /* 0x008fc600078eb807 */
[----:B------:R2:W-:Y:S04]  /*1380*/  STS [UR12+0x34], R3 ;  /* 0x00003403ff007988 */ /* 0x0005e8000800080c */
[----:B------:R2:W-:Y:S02]  /*1390*/  STS [UR12+0x1c], R2 ;  /* 0x00001c02ff007988 */ /* 0x0005e4000800080c */
.L_x_44:
[----:B------:R-:W-:Y:S05]  /*13a0*/  BSYNC.RECONVERGENT B3 ;  /* 0x0000000000037941 */ /* 0x000fea0003800200 */
.L_x_43:
[----:B------:R-:W-:Y:S04]  /*13b0*/  BSSY.RECONVERGENT B4, `(.L_x_45) ;  /* 0x000001a000047945 */ /* 0x000fe80003800200 */
[----:B------:R-:W-:Y:S04]  /*13c0*/  BSSY.RELIABLE B3, `(.L_x_46) ;  /* 0x0000015000037945 */ /* 0x000fe80003800100 */
[----:B------:R-:W-:Y:S05]  /*13d0*/  @P2 BRA `(.L_x_47) ;  /* 0x0000000000202947 */ /* 0x000fea0003800000 */
[----:B--23-5:R-:W2:Y:S02]  /*13e0*/  LDS R2, [UR12+0x34] ;  /* 0x0000340cff027984 */ /* 0x02cea40008000800 */
[----:B--2---:R-:W-:-:S05]  /*13f0*/  LOP3.LUT R2, R2, 0x38, RZ, 0xb8, !PT ;  /* 0x0000003802027812 */ /* 0x004fca00078eb8ff */
[----:B------:R2:W-:Y:S01]  /*1400*/  STS [UR12+0x34], R2 ;  /* 0x00003402ff007988 */ /* 0x0005e2000800080c */
[----:B------:R-:W-:Y:S05]  /*1410*/  @P2 BRA `(.L_x_48) ;  /* 0x0000000000202947 */ /* 0x000fea0003800000 */
[----:B--2---:R-:W2:Y:S01]  /*1420*/  LDS R2, [UR12+0x8] ;  /* 0x0000080cff027984 */ /* 0x004ea20008000800 */
[----:B------:R-:W-:-:S05]  /*1430*/  IMAD.MOV.U32 R3, RZ, RZ, 0x780 ;  /* 0x00000780ff037424 */ /* 0x000fca00078e00ff */
[----:B--2---:R-:W-:-:S05]  /*1440*/  LOP3.LUT R2, R2, 0x300, R3, 0xd8, !PT ;  /* 0x0000030002027812 */ /* 0x004fca00078ed803 */
[----:B------:R2:W-:Y:S02]  /*1450*/  STS [UR12+0x8], R2 ;  /* 0x00000802ff007988 */ /* 0x0005e4000800080c */
.L_x_47:
[----:B------:R-:W-:Y:S05]  /*1460*/  @P2 BRA `(.L_x_49) ;  /* 0x0000000000282947 */ /* 0x000fea0003800000 */
[----:B--23-5:R-:W2:Y:S02]  /*1470*/  LDS R2, [UR12+0x8] ;  /* 0x0000080cff027984 */ /* 0x02cea40008000800 */
[----:B--2---:R-:W-:-:S05]  /*1480*/  LOP3.LUT R2, R2, 0x1800, RZ, 0xb8, !PT ;  /* 0x0000180002027812 */ /* 0x004fca00078eb8ff */
[----:B------:R3:W-:Y:S02]  /*1490*/  STS [UR12+0x8], R2 ;  /* 0x00000802ff007988 */ /* 0x0007e4000800080c */
.L_x_48:
[----:B------:R-:W-:Y:S05]  /*14a0*/  @P2 BREAK.RELIABLE B3 ;  /* 0x0000000000032942 */ /* 0x000fea0003800100 */
[----:B------:R-:W-:Y:S05]  /*14b0*/  @P2 BRA `(.L_x_50) ;  /* 0x0000000000242947 */ /* 0x000fea0003800000 */
[----:B--23--:R-:W2:Y:S01]  /*14c0*/  LDS R2, [UR12+0x8] ;  /* 0x0000080cff027984 */ /* 0x00cea20008000800 */
[----:B------:R-:W-:-:S05]  /*14d0*/  IMAD.MOV.U32 R3, RZ, RZ, 0x6000 ;  /* 0x00006000ff037424 */ /* 0x000fca00078e00ff */
[----:B--2---:R-:W-:-:S04]  /*14e0*/  LOP3.LUT R2, R2, 0x6000, R3, 0xd8, !PT ;  /* 0x0000600002027812 */ /* 0x004fc800078ed803 */
[----:B------:R-:W-:-:S05]  /*14f0*/  LOP3.LUT R2, R2, 0x400000, RZ, 0xb8, !PT ;  /* 0x0040000002027812 */ /* 0x000fca00078eb8ff */
[----:B------:R2:W-:Y:S02]  /*1500*/  STS [UR12+0x8], R2 ;  /* 0x00000802ff007988 */ /* 0x0005e4000800080c */
.L_x_49:
[----:B------:R-:W-:Y:S05]  /*1510*/  BSYNC.RELIABLE B3 ;  /* 0x0000000000037941 */ /* 0x000fea0003800100 */
.L_x_46:
[----:B--23-5:R-:W2:Y:S02]  /*1520*/  @!P2 LDS R2, [UR12+0x8] ;  /* 0x0000080cff02a984 */ /* 0x02cea40008000800 */
[----:B--2---:R-:W-:-:S05]  /*1530*/  @!P2 LOP3.LUT R2, R2, 0x8000, RZ, 0xb8, !PT ;  /* 0x000080000202a812 */ /* 0x004fca00078eb8ff */
[----:B------:R5:W-:Y:S02]  /*1540*/  @!P2 STS [UR12+0x8], R2 ;  /* 0x00000802ff00a988 */ /* 0x000be4000800080c */
.L_x_50:
[----:B------:R-:W-:Y:S05]  /*1550*/  BSYNC.RECONVERGENT B4 ;  /* 0x0000000000047941 */ /* 0x000fea0003800200 */
.L_x_45:
[----:B------:R-:W-:Y:S05]  /*1560*/  WARPSYNC.ALL ;  /* 0x0000000000007948 */ /* 0x000fea0003800000 */
[----:B------:R-:W-:Y:S01]  /*1570*/  NOP ;  /* 0x0000000000007918 */ /* 0x000fe20000000000 */
[----:B------:R-:W-:-:S04]  /*1580*/  UIADD3 UR4, UPT, UPT, UR4, 0x100, URZ ;  /* 0x0000010004047890 */ /* 0x000fc8000fffe0ff */
[----:B------:R-:W-:-:S04]  /*1590*/  UIADD3 UR14, UP0, UPT, UR4, UR14, URZ ;  /* 0x0000000e040e7290 */ /* 0x000fc8000ff1e0ff */
[----:B------:R-:W-:Y:S01]  /*15a0*/  ULEA.HI.X.SX32 UR15, UR4, UR15, 0x1, UP0 ;  /* 0x0000000f040f7291 */ /* 0x000fe200080f0eff */
[----:B------:R-:W-:Y:S11]  /*15b0*/  @P0 BRA `(.L_x_51) ;  /* 0x0000000000300947 */ /* 0x000ff60003800000 */
[----:B--23-5:R-:W2:Y:S01]  /*15c0*/  S2R R2, SR_LANEID ;  /* 0x0000000000027919 */ /* 0x02cea20000000000 */
[----:B------:R-:W-:Y:S05]  /*15d0*/  WARPSYNC.ALL ;  /* 0x0000000000007948 */ /* 0x000fea0003800000 */
[----:B------:R-:W-:Y:S01]  /*15e0*/  NOP ;  /* 0x0000000000007918 */ /* 0x000fe20000000000 */
[----:B--2---:R-:W-:-:S05]  /*15f0*/  IMAD.SHL.U32 R4, R2, 0x4, RZ ;  /* 0x0000000402047824 */ /* 0x004fca00078e00ff */
[----:B------:R-:W2:Y:S01]  /*1600*/  LDS R5, [R4+UR12] ;  /* 0x0000000c04057984 */ /* 0x000ea20008000800 */
[----:B------:R-:W-:-:S05]  /*1610*/  IADD3 R2, P3, PT, R4, UR14, RZ ;  /* 0x0000000e04027c10 */ /* 0x000fca000ff7e0ff */
[----:B------:R-:W-:-:S05]  /*1620*/  IMAD.X R3, RZ, RZ, UR15, P3 ;  /* 0x0000000fff037e24 */ /* 0x000fca00098e06ff */
[----:B--2---:R2:W3:Y:S01]  /*1630*/  ATOMG.E.EXCH.STRONG.GPU PT, RZ, [R2], R5 ;  /* 0x0000000502ff73a8 */ /* 0x0044e200041ee100 */
[----:B------:R-:W-:-:S04]  /*1640*/  DEPBAR {5,4,3,2,1,0} ;  /* 0x0000003f0000791a */ /* 0x000fc80000000000 */
[----:B------:R-:W5:Y:S02]  /*1650*/  CCTL.E.C.LDCU.IV.DEEP [UR14] ;  /* 0x000000000e007540 */ /* 0x000f640009c08000 */
[----:B-----5:R2:W-:Y:S01]  /*1660*/  UTMACCTL.IV [UR14] ;  /* 0x000000000e0079b9 */ /* 0x0205e20008000000 */
[----:B------:R-:W-:Y:S01]  /*1670*/  NOP ;  /* 0x0000000000007918 */ /* 0x000fe20000000000 */
.L_x_51:
[----:B------:R-:W-:Y:S05]  /*1680*/  @P0 BRA `(.L_x_52) ;  /* 0x00000000000c0947 */ /* 0x000fea0003800000 */
[----:B------:R0:W-:Y:S01]  /*1690*/  UTMACMDFLUSH ;  /* 0x00000000000079b7 */ /* 0x0001e20000000000 */
[----:B------:R-:W-:Y:S05]  /*16a0*/  @P0 BRA `(.L_x_52) ;  /* 0x0000000000040947 */ /* 0x000fea0003800000 */
[----:B------:R-:W-:-:S04]  /*16b0*/  DEPBAR.LE SB0, 0x0 ;  /* 0x000080000000791a */ /* 0x000fc80000000000 */
.L_x_52:
[----:B------:R-:W-:Y:S05]  /*16c0*/  WARPSYNC.ALL ;  /* 0x0000000000007948 */ /* 0x000fea0003800000 */
[----:B------:R-:W-:Y:S01]  /*16d0*/  NOP ;  /* 0x0000000000007918 */ /* 0x000fe20000000000 */
[----:B---3--:R-:W-:Y:S01]  /*16e0*/  BAR.SYNC.DEFER_BLOCKING 0x0 ;  /* 0x0000000000007b1d */ /* 0x008fe20000010000 */
[----:B--2--5:R-:W-:Y:S01]  /*16f0*/  SHF.R.U32.HI R2, RZ, 0x5, R0 ;  /* 0x00000005ff027819 */ /* 0x024fe20000011600 */
[----:B------:R-:W-:-:S03]  /*1700*/  USHF.L.U32 UR13, UR13, 0x8, URZ ;  /* 0x000000080d0d7899 */ /* 0x000fc600080006ff */
[----:B------:R-:W-:Y:S01]  /*1710*/  R2UR UR16, R2 ;  /* 0x00000000021072ca */ /* 0x000fe200000e0000 */
[----:B------:R-:W-:Y:S01]  /*1720*/  VOTEU.ALL UP0, P2 ;  /* 0x0000000000ff7886 */ /* 0x000fe20001000000 */
[----:B------:R-:W-:Y:S01]  /*1730*/  UMOV UR4, 0x1 ;  /* 0x0000000100047882 */ /* 0x000fe20000000000 */
[----:B------:R-:W-:Y:S01]  /*1740*/  VOTEU.ALL UP1, P2 ;  /* 0x0000000000ff7886 */ /* 0x000fe20001020000 */
[----:B------:R-:W-:Y:S02]  /*1750*/  BSSY.RECONVERGENT B4, `(.L_x_53) ;  /* 0x0000018000047945 */ /* 0x000fe40003800200 */
[----:B------:R-:W-:-:S04]  /*1760*/  @!UP0 UIADD3 UR8, UPT, UPT, -UR4, 0x100000, URZ ;  /* 0x0010000004088890 */ /* 0x000fc8000fffe1ff */
[----:B------:R-:W-:Y:S02]  /*1770*/  @!UP0 USHF.L.U32 UR9, UR8, 0xb, URZ ;  /* 0x0000000b08098899 */ /* 0x000fe400080006ff */
[----:B------:R-:W-:Y:S02]  /*1780*/  @!UP0 USHF.L.U32 UR8, UR8, 0x1, URZ ;  /* 0x0000000108088899 */ /* 0x000fe400080006ff */
[----:B------:R-:W-:-:S04]  /*1790*/  @!UP0 UIADD3 UR4, UPT, UPT, -UR4, 0x100000, URZ ;  /* 0x0010000004048890 */ /* 0x000fc8000fffe1ff */
[----:B------:R-:W-:Y:S02]  /*17a0*/  @!UP0 USHF.L.U32 UR5, UR4, 0xb, URZ ;  /* 0x0000000b04058899 */ /* 0x000fe400080006ff */
[----:B------:R-:W-:Y:S01]  /*17b0*/  @!UP0 USHF.L.U32 UR4, UR4, 0x1, URZ ;  /* 0x0000000104048899 */ /* 0x000fe200080006ff */
[----:B------:R-:W-:Y:S01]  /*17c0*/  VOTEU.ALL UP0, P2 ;  /* 0x0000000000ff7886 */ /* 0x000fe20001000000 */
[----:B------:R-:W2:Y:S04]  /*17d0*/  FENCE.VIEW.ASYNC.S ;  /* 0x00000000000073c6 */ /* 0x000ea80000000000 */
[----:B--2---:R2:W3:Y:S06]  /*17e0*/  @!UP0 SYNCS.EXCH.64 URZ, [UR12+0xf000], UR8 ;  /* 0x00f000080cff85b2 */ /* 0x0044ec0008000100 */
[----:B------:R2:W3:Y:S02]  /*17f0*/  @!UP1 SYNCS.EXCH.64 URZ, [UR12+0xf020], UR4 ;  /* 0x00f020040cff95b2 */ /* 0x0004e40008000100 */
[----:B---3--:R-:W-:Y:S06]  /*1800*/  BAR.SYNC.DEFER_BLOCKING 0x0 ;  /* 0x0000000000007b1d */ /* 0x008fec0000010000 */
[----:B------:R-:W-:Y:S05]  /*1810*/  @P2 BRA `(.L_x_54) ;  /* 0x00000000002c2947 */ /* 0x000fea0003800000 */
[----:B--2---:R-:W-:Y:S02]  /*1820*/  UMOV UR4, 0x1 ;  /* 0x0000000100047882 */ /* 0x004fe40000000000 */
[----:B------:R-:W-:-:S04]  /*1830*/  UIADD3 UR8, UPT, UPT, -UR4, 0x100000, URZ ;  /* 0x0010000004087890 */ /* 0x000fc8000fffe1ff */
[----:B------:R-:W-:Y:S02]  /*1840*/  USHF.L.U32 UR9, UR8, 0xb, URZ ;  /* 0x0000000b08097899 */ /* 0x000fe400080006ff */
[----:B------:R-:W-:Y:S02]  /*1850*/  USHF.L.U32 UR8, UR8, 0x1, URZ ;  /* 0x0000000108087899 */ /* 0x000fe400080006ff */
[----:B------:R-:W-:-:S04]  /*1860*/  UIADD3 UR4, UPT, UPT, -UR4, 0x100000, URZ ;  /* 0x0010000004047890 */ /* 0x000fc8000fffe1ff */
[----:B------:R-:W-:Y:S02]  /*1870*/  USHF.L.U32 UR5, UR4, 0xb, URZ ;  /* 0x0000000b04057899 */ /* 0x000fe400080006ff */
[----:B------:R-:W-:Y:S01]  /*1880*/  USHF.L.U32 UR4, UR4, 0x1, URZ ;  /* 0x0000000104047899 */ /* 0x000fe200080006ff */
[----:B------:R-:W2:Y:S03]  /*1890*/  FENCE.VIEW.ASYNC.S ;  /* 0x00000000000073c6 */ /* 0x000ea60000000000 */
[----:B--2---:R3:W5:Y:S08]  /*18a0*/  SYNCS.EXCH.64 URZ, [UR12+0xf008], UR8 ;  /* 0x00f008080cff75b2 */ /* 0x0047700008000100 */
[----:B------:R3:W2:Y:S02]  /*18b0*/  SYNCS.EXCH.64 URZ, [UR12+0xf028], UR4 ;  /* 0x00f028040cff75b2 */ /* 0x0006a40008000100 */
[----:B---3--:R-:W-:Y:S01]  /*18c0*/  NOP ;  /* 0x0000000000007918 */ /* 0x008fe20000000000 */
.L_x_54:
[----:B--2---:R-:W-:Y:S05]  /*18d0*/  BSYNC.RECONVERGENT B4 ;  /* 0x0000000000047941 */ /* 0x004fea0003800200 */
.L_x_53:
[----:B-----5:R-:W-:Y:S01]  /*18e0*/  BAR.SYNC.DEFER_BLOCKING 0x0 ;  /* 0x0000000000007b1d */ /* 0x020fe20000010000 */
[----:B------:R-:W-:Y:S01]  /*18f0*/  UIADD3 UR10, UPT, UPT, UR12, 0xf020, URZ ;  /* 0x0000f0200c0a7890 */ /* 0x000fe2000fffe0ff */
[----:B------:R-:W-:Y:S01]  /*1900*/  ISETP.GE.AND P0, PT, R13, 0x1, PT ;  /* 0x000000010d00780c */ /* 0x000fe20003f06270 */
[----:B------:R-:W-:-:S03]  /*1910*/  USHF.L.U32 UR11, UR7, 0x6, URZ ;  /* 0x00000006070b7899 */ /* 0x000fc600080006ff */
[----:B------:R-:W-:Y:S04]  /*1920*/  BSSY.RECONVERGENT B4, `(.L_x_55) ;  /* 0x000000d000047945 */ /* 0x000fe80003800200 */
[----:B------:R-:W-:Y:S05]  /*1930*/  @P2 BRA `(.L_x_56) ;  /* 0x00000000002c2947 */ /* 0x000fea0003800000 */
[----:B------:R-:W-:Y:S02]  /*1940*/  UMOV UR4, 0x1 ;  /* 0x0000000100047882 */ /* 0x000fe40000000000 */
[----:B------:R-:W-:-:S04]  /*1950*/  UIADD3 UR8, UPT, UPT, -UR4, 0x100000, URZ ;  /* 0x0010000004087890 */ /* 0x000fc8000fffe1ff */
[----:B------:R-:W-:Y:S02]  /*1960*/  USHF.L.U32 UR9, UR8, 0xb, URZ ;  /* 0x0000000b08097899 */ /* 0x000fe400080006ff */
[----:B------:R-:W-:Y:S02]  /*1970*/  USHF.L.U32 UR8, UR8, 0x1, URZ ;  /* 0x0000000108087899 */ /* 0x000fe400080006ff */
[----:B------:R-:W-:-:S04]  /*1980*/  UIADD3 UR4, UPT, UPT, -UR4, 0x100000, URZ ;  /* 0x0010000004047890 */ /* 0x000fc8000fffe1ff */
[----:B------:R-:W-:Y:S02]  /*1990*/  USHF.L.U32 UR5, UR4, 0xb, URZ ;  /* 0x0000000b04057899 */ /* 0x000fe400080006ff */
[----:B------:R-:W-:Y:S01]  /*19a0*/  USHF.L.U32 UR4, UR4, 0x1, URZ ;  /* 0x0000000104047899 */ /* 0x000fe200080006ff */
[----:B------:R-:W2:Y:S03]  /*19b0*/  FENCE.VIEW.ASYNC.S ;  /* 0x00000000000073c6 */ /* 0x000ea60000000000 */
[----:B--2---:R2:W3:Y:S08]  /*19c0*/  SYNCS.EXCH.64 URZ, [UR12+0xf010], UR8 ;  /* 0x00f010080cff75b2 */ /* 0x0044f00008000100 */
[----:B------:R2:W5:Y:S01]  /*19d0*/  SYNCS.EXCH.64 URZ, [UR12+0xf030], UR4 ;  /* 0x00f030040cff75b2 */ /* 0x0005620008000100 */
[----:B------:R-:W-:Y:S01]  /*19e0*/  NOP ;  /* 0x0000000000007918 */ /* 0x000fe20000000000 */
.L_x_56:
[----:B--2---:R-:W-:Y:S05]  /*19f0*/  BSYNC.RECONVERGENT B4 ;  /* 0x0000000000047941 */ /* 0x004fea0003800200 */
.L_x_55:
[----:B------:R-:W-:Y:S05]  /*1a00*/  @!P0 BRA `(.L_x_57) ;  /* 0x0000000800108947 */ /* 0x000fea0003800000 */
[----:B---3-5:R-:W-:Y:S01]  /*1a10*/  BAR.SYNC.DEFER_BLOCKING 0x0 ;  /* 0x0000000000007b1d */ /* 0x028fe20000010000 */
[----:B------:R-:W-:Y:S01]  /*1a20*/  @!P2 IMAD.MOV.U32 R2, RZ, RZ, 0x5000 ;  /* 0x00005000ff02a424 */ /* 0x000fe200078e00ff */
[----:B------:R-:W-:Y:S01]  /*1a30*/  ELECT P0, URZ, PT ;  /* 0x0000000000ff782f */ /* 0x000fe20003800000 */
[----:B------:R-:W-:-:S03]  /*1a40*/  ULOP3.LUT UR7, UR16, 0x3, URZ, 0xc0, !UPT ;  /* 0x0000000310077892 */ /* 0x000fc6000f8ec0ff */
[----:B------:R-:W-:Y:S01]  /*1a50*/  ISETP.LT.U32.AND P0, PT, R10, 0x20, P0 ;  /* 0x000000200a00780c */ /* 0x000fe20000701070 */
[----:B------:R-:W-:Y:S02]  /*1a60*/  UIADD3 UR4, UPT, UPT, UR12, 0xc000, URZ ;  /* 0x0000c0000c047890 */ /* 0x000fe4000fffe0ff */
[----:B------:R-:W-:Y:S02]  /*1a70*/  UIADD3 UR5, UPT, UPT, UR12, 0xf000, URZ ;  /* 0x0000f0000c057890 */ /* 0x000fe4000fffe0ff */
[----:B------:R-:W-:Y:S02]  /*1a80*/  ULEA UR28, UR7, UR12, 0xc ;  /* 0x0000000c071c7291 */ /* 0x000fe4000f8e60ff */
[----:B------:R-:W-:Y:S01]  /*1a90*/  ULEA UR30, UR7, UR13, 0x6 ;  /* 0x0000000d071e7291 */ /* 0x000fe2000f8e30ff */
[----:B------:R-:W-:Y:S02]  /*1aa0*/  UMOV UR6, URZ ;  /* 0x000000ff00067c82 */ /* 0x000fe40008000000 */
[----:B------:R-:W-:Y:S01]  /*1ab0*/  UMOV UR7, UR11 ;  /* 0x0000000b00077c82 */ /* 0x000fe20008000000 */
[----:B------:R-:W-:Y:S01]  /*1ac0*/  UMOV UR29, UR5 ;  /* 0x00000005001d7c82 */ /* 0x000fe20008000000 */
[----:B------:R-:W-:Y:S01]  /*1ad0*/  UMOV UR31, UR6 ;  /* 0x00000006001f7c82 */ /* 0x000fe20008000000 */
[----:B------:R-:W-:Y:S01]  /*1ae0*/  VOTEU.ANY UP0, P0 ;  /* 0x0000000000ff7886 */ /* 0x000fe20000000100 */
[----:B------:R2:W-:Y:S01]  /*1af0*/  @!P2 SYNCS.ARRIVE.TRANS64 RZ, [UR12+0xf000], R2 ;  /* 0x00f00002ffffa9a7 */ /* 0x0005e2000800000c */
[----:B------:R-:W-:Y:S06]  /*1b00*/  BAR.SYNC.DEFER_BLOCKING 0x0 ;  /* 0x0000000000007b1d */ /* 0x000fec0000010000 */
[----:B------:R2:W-:Y:S01]  /*1b10*/  @UP0 UTMALDG.2D [UR4], [UR20] ;  /* 0x00000004140005b4 */ /* 0x0005e20008008000 */
[----:B------:R-:W-:Y:S01]  /*1b20*/  UISETP.NE.U32.AND UP0, UPT, UR16, URZ, UPT ;  /* 0x000000ff1000728c */ /* 0x000fe2000bf05070 */
[----:B------:R3:W-:Y:S06]  /*1b30*/  MEMBAR.ALL.CTA ;  /* 0x0000000000007992 */ /* 0x0007ec0000008000 */
[----:B---3--:R-:W3:Y:S02]  /*1b40*/  FENCE.VIEW.ASYNC.S ;  /* 0x00000000000073c6 */ /* 0x008ee40000000000 */
[----:B---3--:R-:W-:Y:S06]  /*1b50*/  BAR.SYNC.DEFER_BLOCKING 0x0 ;  /* 0x0000000000007b1d */ /* 0x008fec0000010000 */
[----:B------:R2:W-:Y:S02]  /*1b60*/  UTMALDG.2D [UR28], [UR22] ;  /* 0x0000001c160075b4 */ /* 0x0005e40008008000 */
[----:B------:R-:W-:Y:S06]  /*1b70*/  BAR.SYNC.DEFER_BLOCKING 0x0 ;  /* 0x0000000000007b1d */ /* 0x000fec0000010000 */
[----:B------:R-:W3:Y:S02]  /*1b80*/  SYNCS.PHASECHK.TRANS64.TRYWAIT P0, [UR12+0xf000], RZ ;  /* 0x00f000ffff0075a7 */ /* 0x000ee4000800110c */
[----:B--23--:R-:W-:Y:S05]  /*1b90*/  @!P0 BRA `(.L_x_58) ;  /* 0x0000001000648947 */ /* 0x00cfea0003800000 */
.L_x_74:
[----:B------:R-:W-:Y:S05]  /*1ba0*/  BRA.U UP0, `(.L_x_59) ;  /* 0x0000000100587547 */ /* 0x000fea000b800000 */
[----:B------:R-:W-:Y:S02]  /*1bb0*/  USHF.R.U32.HI UR6, URZ, 0x4, UR12 ;  /* 0x00000004ff067899 */ /* 0x000fe4000801160c */
[----:B------:R-:W-:Y:S02]  /*1bc0*/  USHF.R.U32.HI UR4, URZ, 0x4, UR4 ;  /* 0x00000004ff047899 */ /* 0x000fe40008011604 */
[----:B------:R-:W-:Y:S02]  /*1bd0*/  USGXT.U32 UR6, UR6, 0xe ;  /* 0x0000000e0606789a */ /* 0x000fe40008000000 */
[----:B------:R-:W-:Y:S01]  /*1be0*/  USGXT.U32 UR4, UR4, 0xe ;  /* 0x0000000e0404789a */ /* 0x000fe20008000000 */
[----:B------:R-:W-:Y:S01]  /*1bf0*/  UMOV UR18, 0x1000080 ;  /* 0x0100008000127882 */ /* 0x000fe20000000000 */
[----:B------:R-:W-:Y:S01]  /*1c00*/  UMOV UR19, 0x40004040 ;  /* 0x4000404000137882 */ /* 0x000fe20000000000 */
[----:B------:R-:W-:Y:S01]  /*1c10*/  UMOV UR7, URZ ;  /* 0x000000ff00077c82 */ /* 0x000fe20008000000 */
[----:B------:R-:W-:Y:S01]  /*1c20*/  UMOV UR8, 0xfffffffe ;  /* 0xfffffffe00087882 */ /* 0x000fe20000000000 */
[----:B------:R-:W-:Y:S01]  /*1c30*/  UMOV UR9, 0x7fffbfdf ;  /* 0x7fffbfdf00097882 */ /* 0x000fe20000000000 */
[----:B------:R-:W-:Y:S01]  /*1c40*/  UMOV UR5, URZ ;  /* 0x000000ff00057c82 */ /* 0x000fe20008000000 */
[----:B------:R-:W-:-:S02]  /*1c50*/  UIADD3.64 UR18, UPT, UPT, UR6, UR18, URZ ;  /* 0x0000001206127297 */ /* 0x000fc4000fffe0ff */
[----:B------:R-:W-:Y:S02]  /*1c60*/  ULOP3.LUT UR6, UR6, 0x1000000, URZ, 0xfc, !UPT ;  /* 0x0100000006067892 */ /* 0x000fe4000f8efcff */
[----:B------:R-:W-:Y:S01]  /*1c70*/  UIADD3.64 UR8, UPT, UPT, UR4, -UR8, URZ ;  /* 0x8000000804087297 */ /* 0x000fe2000fffe0ff */
[----:B------:R-:W-:Y:S01]  /*1c80*/  UMOV UR26, 0x0 ;  /* 0x00000000001a7882 */ /* 0x000fe20000000000 */
[----:B------:R-:W-:Y:S01]  /*1c90*/  UMOV UR27, 0x4410010 ;  /* 0x04410010001b7882 */ /* 0x000fe20000000000 */
[----:B------:R-:W-:Y:S01]  /*1ca0*/  UMOV UR5, 0x80004020 ;  /* 0x8000402000057882 */ /* 0x000fe20000000000 */
[----:B------:R-:W-:Y:S01]  /*1cb0*/  UMOV UR7, 0x40004040 ;  /* 0x4000404000077882 */ /* 0x000fe20000000000 */
[----:B------:R-:W-:Y:S01]  /*1cc0*/  UMOV UR28, 0x0 ;  /* 0x00000000001c7882 */ /* 0x000fe20000000000 */
[----:B------:R-:W-:Y:S01]  /*1cd0*/  UMOV UR29, 0x4410010 ;  /* 0x04410010001d7882 */ /* 0x000fe20000000000 */
[----:B------:R2:W-:Y:S02]  /*1ce0*/  UTCHMMA gdesc[UR4], gdesc[UR6], tmem[UR24], tmem[UR26], idesc[UR27], !UPT ;  /* 0x00ff1a06040075ea */ /* 0x0005e4000f800018 */
[----:B------:R2:W-:Y:S01]  /*1cf0*/  UTCHMMA gdesc[UR8], gdesc[UR18], tmem[UR24], tmem[UR28], idesc[UR29], UPT ;  /* 0x00ff1c12080075ea */ /* 0x0005e2000b800018 */
[----:B------:R-:W-:-:S02]  /*1d00*/  NOP ;  /* 0x0000000000007918 */ /* 0x000fc40000000000 */
.L_x_59:
[----:B------:R-:W-:Y:S01]  /*1d10*/  ELECT P0, URZ, PT ;  /* 0x0000000000ff782f */ /* 0x000fe20003800000 */
[----:B--2---:R-:W-:Y:S01]  /*1d20*/  UMOV UR4, UR10 ;  /* 0x0000000a00047c82 */ /* 0x004fe20008000000 */
[----:B------:R-:W-:Y:S02]  /*1d30*/  UMOV UR5, URZ ;  /* 0x000000ff00057c82 */ /* 0x000fe40008000000 */
[----:B------:R-:W-:-:S13]  /*1d40*/  ISETP.LT.U32.AND P0, PT, R10, 0x20, P0 ;  /* 0x000000200a00780c */ /* 0x000fda0000701070 */
[----:B------:R-:W-:Y:S01]  /*1d50*/  VOTEU.ANY UP0, P0 ;  /* 0x0000000000ff7886 */ /* 0x000fe20000000100 */
[----:B------:R-:W-:Y:S01]  /*1d60*/  VOTEU.ANY UP1, P0 ;  /* 0x0000000000ff7886 */ /* 0x000fe20000020100 */
[----:B------:R-:W-:-:S03]  /*1d70*/  ISETP.GE.U32.AND P0, PT, R13, 0x21, PT ;  /* 0x000000210d00780c */ /* 0x000fc60003f06070 */
[----:B------:R-:W-:Y:S02]  /*1d80*/  @UP0 UMOV UR4, UR4 ;  /* 0x0000000400040c82 */ /* 0x000fe40008000000 */
[----:B------:R2:W-:Y:S01]  /*1d90*/  @UP1 UTCBAR [UR4], URZ ;  /* 0x000000ff040013e9 */ /* 0x0005e200080000ff */
[----:B------:R-:W-:Y:S06]  /*1da0*/  BAR.SYNC.DEFER_BLOCKING 0x0 ;  /* 0x0000000000007b1d */ /* 0x000fec0000010000 */
[----:B------:R-:W3:Y:S02]  /*1db0*/  SYNCS.PHASECHK.TRANS64.TRYWAIT P3, [UR12+0xf020], RZ ;  /* 0x00f020ffff0075a7 */ /* 0x000ee4000806110c */
[----:B--23--:R-:W-:Y:S05]  /*1dc0*/  @!P3 BRA `(.L_x_60) ;  /* 0x0000000c00e4b947 */ /* 0x00cfea0003800000 */
.L_x_75:
[----:B------:R-:W-:Y:S01]  /*1dd0*/  IMAD.MOV.U32 R2, RZ, RZ, RZ ;  /* 0x000000ffff027224 */ /* 0x000fe200078e00ff */
[----:B------:R-:W-:Y:S06]  /*1de0*/  @!P0 BRA `(.L_x_57) ;  /* 0x0000000400188947 */ /* 0x000fec0003800000 */
[----:B------:R-:W2:Y:S01]  /*1df0*/  LDCU UR19, c[0x0][0x3a0] ;  /* 0x00007400ff1377ac */ /* 0x000ea20008000800 */
[----:B------:R-:W-:Y:S01]  /*1e00*/  UMOV UR17, 0x1 ;  /* 0x0000000100117882 */ /* 0x000fe20000000000 */
[----:B------:R-:W-:-:S05]  /*1e10*/  UMOV UR10, 0x20 ;  /* 0x00000020000a7882 */ /* 0x000fca0000000000 */
.L_x_64:
[----:B------:R-:W-:Y:S01]  /*1e20*/  BAR.SYNC.DEFER_BLOCKING 0x0 ;  /* 0x0000000000007b1d */ /* 0x000fe20000010000 */
[----:B------:R-:W-:Y:S01]  /*1e30*/  ULEA UR18, UR17, UR12, 0x3 ;  /* 0x0000000c11127291 */ /* 0x000fe2000f8e18ff */
[----:B------:R-:W-:Y:S01]  /*1e40*/  @!P2 IMAD.MOV.U32 R3, RZ, RZ, 0x5000 ;  /* 0x00005000ff03a424 */ /* 0x000fe200078e00ff */
[----:B------:R-:W-:Y:S01]  /*1e50*/  ELECT P0, URZ, PT ;  /* 0x0000000000ff782f */ /* 0x000fe20003800000 */
[----:B------:R-:W-:-:S03]  /*1e60*/  ULEA UR8, UR17, UR12, 0xc ;  /* 0x0000000c11087291 */ /* 0x000fc6000f8e60ff */
[----:B------:R-:W-:Y:S01]  /*1e70*/  ISETP.LT.U32.AND P0, PT, R10, 0x20, P0 ;  /* 0x000000200a00780c */ /* 0x000fe20000701070 */
[----:B------:R-:W-:Y:S02]  /*1e80*/  UIADD3 UR9, UPT, UPT, UR18, 0xf000, URZ ;  /* 0x0000f00012097890 */ /* 0x000fe4000fffe0ff */
[----:B------:R-:W-:Y:S02]  /*1e90*/  UIADD3 UR8, UPT, UPT, UR8, 0xc000, URZ ;  /* 0x0000c00008087890 */ /* 0x000fe4000fffe0ff */
[----:B------:R-:W-:Y:S02]  /*1ea0*/  ULEA UR4, UR17, UR12, 0xe ;  /* 0x0000000c11047291 */ /* 0x000fe4000f8e70ff */
[----:B------:R-:W-:Y:S01]  /*1eb0*/  ULOP3.LUT UR5, UR16, 0x3, URZ, 0xc0, !UPT ;  /* 0x0000000310057892 */ /* 0x000fe2000f8ec0ff */
[----:B------:R-:W-:Y:S01]  /*1ec0*/  UMOV UR31, UR10 ;  /* 0x0000000a001f7c82 */ /* 0x000fe20008000000 */
[----:B------:R-:W-:Y:S02]  /*1ed0*/  UMOV UR29, UR9 ;  /* 0x00000009001d7c82 */ /* 0x000fe40008000000 */
[----:B------:R-:W-:-:S02]  /*1ee0*/  ULEA UR28, UR5, UR4, 0xc ;  /* 0x00000004051c7291 */ /* 0x000fc4000f8e60ff */
[----:B------:R-:W-:Y:S01]  /*1ef0*/  VOTEU.ANY UP0, P0 ;  /* 0x0000000000ff7886 */ /* 0x000fe20000000100 */
[----:B------:R-:W-:Y:S01]  /*1f00*/  ULEA UR30, UR5, UR13, 0x6 ;  /* 0x0000000d051e7291 */ /* 0x000fe2000f8e30ff */
[----:B------:R3:W-:Y:S01]  /*1f10*/  @!P2 SYNCS.ARRIVE.TRANS64 RZ, [UR18+0xf000], R3 ;  /* 0x00f00003ffffa9a7 */ /* 0x0007e20008000012 */
[----:B------:R-:W-:Y:S01]  /*1f20*/  BAR.SYNC.DEFER_BLOCKING 0x0 ;  /* 0x0000000000007b1d */ /* 0x000fe20000010000 */
[----:B---3--:R-:W-:-:S05]  /*1f30*/  IMAD.U32 R3, R2, -0x80000000, RZ ;  /* 0x8000000002037824 */ /* 0x008fca00078e00ff */
[----:B------:R3:W-:Y:S01]  /*1f40*/  @UP0 UTMALDG.2D [UR8], [UR20] ;  /* 0x00000008140005b4 */ /* 0x0007e20008008000 */
[----:B------:R-:W-:Y:S01]  /*1f50*/  UISETP.NE.U32.AND UP0, UPT, UR16, URZ, UPT ;  /* 0x000000ff1000728c */ /* 0x000fe2000bf05070 */
[----:B------:R5:W-:Y:S06]  /*1f60*/  MEMBAR.ALL.CTA ;  /* 0x0000000000007992 */ /* 0x000bec0000008000 */
[----:B-----5:R-:W5:Y:S02]  /*1f70*/  FENCE.VIEW.ASYNC.S ;  /* 0x00000000000073c6 */ /* 0x020f640000000000 */
[----:B-----5:R-:W-:Y:S06]  /*1f80*/  BAR.SYNC.DEFER_BLOCKING 0x0 ;  /* 0x0000000000007b1d */ /* 0x020fec0000010000 */
[----:B------:R3:W-:Y:S02]  /*1f90*/  UTMALDG.2D [UR28], [UR22] ;  /* 0x0000001c160075b4 */ /* 0x0007e40008008000 */
[----:B------:R-:W-:Y:S06]  /*1fa0*/  BAR.SYNC.DEFER_BLOCKING 0x0 ;  /* 0x0000000000007b1d */ /* 0x000fec0000010000 */
[----:B------:R-:W5:Y:S02]  /*1fb0*/  SYNCS.PHASECHK.TRANS64.TRYWAIT P0, [UR18+0xf000], R3 ;  /* 0x00f00003ff0075a7 */ /* 0x000f640008001112 */
[----:B---3-5:R-:W-:Y:S05]  /*1fc0*/  @!P0 BRA `(.L_x_61) ;  /* 0x0000000c00708947 */ /* 0x028fea0003800000 */
.L_x_76:
[----:B------:R-:W-:Y:S05]  /*1fd0*/  BRA.U UP0, `(.L_x_62) ;  /* 0x0000000100507547 */ /* 0x000fea000b800000 */
[----:B------:R-:W-:Y:S02]  /*1fe0*/  USHF.R.U32.HI UR6, URZ, 0x4, UR8 ;  /* 0x00000004ff067899 */ /* 0x000fe40008011608 */
[----:B------:R-:W-:Y:S02]  /*1ff0*/  USHF.R.U32.HI UR8, URZ, 0x4, UR4 ;  /* 0x00000004ff087899 */ /* 0x000fe40008011604 */
[----:B------:R-:W-:Y:S02]  /*2000*/  USGXT.U32 UR6, UR6, 0xe ;  /* 0x0000000e0606789a */ /* 0x000fe40008000000 */
[----:B------:R-:W-:Y:S02]  /*2010*/  USGXT.U32 UR8, UR8, 0xe ;  /* 0x0000000e0808789a */ /* 0x000fe40008000000 */
[----:B------:R-:W-:Y:S02]  /*2020*/  UIADD3 UR26, UP0, UPT, UR6, 0x2, URZ ;  /* 0x00000002061a7890 */ /* 0x000fe4000ff1e0ff */
[----:B------:R-:W-:Y:S01]  /*2030*/  UIADD3 UR28, UP1, UPT, UR8, 0x1000080, URZ ;  /* 0x01000080081c7890 */ /* 0x000fe2000ff3e0ff */
[----:B------:R-:W-:Y:S01]  /*2040*/  UMOV UR4, URZ ;  /* 0x000000ff00047c82 */ /* 0x000fe20008000000 */
[----:B------:R-:W-:Y:S01]  /*2050*/  UMOV UR5, URZ ;  /* 0x000000ff00057c82 */ /* 0x000fe20008000000 */
[----:B------:R-:W-:-:S02]  /*2060*/  ULOP3.LUT UR8, UR8, 0x1000000, URZ, 0xfc, !UPT ;  /* 0x0100000008087892 */ /* 0x000fc4000f8efcff */
[----:B------:R-:W-:Y:S02]  /*2070*/  UIADD3.X UR27, UPT, UPT, UR4, -0x7fffbfe0, URZ, UP0, !UPT ;  /* 0x80004020041b7890 */ /* 0x000fe400087fe4ff */
[----:B------:R-:W-:Y:S01]  /*2080*/  UIADD3.X UR29, UPT, UPT, UR5, 0x40004040, URZ, UP1, !UPT ;  /* 0x40004040051d7890 */ /* 0x000fe20008ffe4ff */
[----:B------:R-:W-:Y:S01]  /*2090*/  UMOV UR30, 0x0 ;  /* 0x00000000001e7882 */ /* 0x000fe20000000000 */
[----:B------:R-:W-:Y:S01]  /*20a0*/  UMOV UR31, 0x4410010 ;  /* 0x04410010001f7882 */ /* 0x000fe20000000000 */
[----:B------:R-:W-:Y:S01]  /*20b0*/  UMOV UR7, 0x80004020 ;  /* 0x8000402000077882 */ /* 0x000fe20000000000 */
[----:B------:R-:W-:Y:S01]  /*20c0*/  UMOV UR9, 0x40004040 ;  /* 0x4000404000097882 */ /* 0x000fe20000000000 */
[----:B------:R-:W-:Y:S01]  /*20d0*/  UMOV UR4, 0x0 ;  /* 0x0000000000047882 */ /* 0x000fe20000000000 */
[----:B------:R-:W-:Y:S01]  /*20e0*/  UMOV UR5, 0x4410010 ;  /* 0x0441001000057882 */ /* 0x000fe20000000000 */
[----:B------:R3:W-:Y:S02]  /*20f0*/  UTCHMMA gdesc[UR6], gdesc[UR8], tmem[UR24], tmem[UR30], idesc[UR31], UPT ;  /* 0x00ff1e08060075ea */ /* 0x0007e4000b800018 */
[----:B------:R3:W-:Y:S01]  /*2100*/  UTCHMMA gdesc[UR26], gdesc[UR28], tmem[UR24], tmem[UR4], idesc[UR5], UPT ;  /* 0x00ff041c1a0075ea */ /* 0x0007e2000b800018 */
[----:B------:R-:W-:-:S02]  /*2110*/  NOP ;  /* 0x0000000000007918 */ /* 0x000fc40000000000 */
.L_x_62:
[----:B------:R-:W-:Y:S01]  /*2120*/  ELECT P0, URZ, PT ;  /* 0x0000000000ff782f */ /* 0x000fe20003800000 */
[----:B---3--:R-:W-:-:S03]  /*2130*/  UIADD3 UR4, UPT, UPT, UR18, 0xf020, URZ ;  /* 0x0000f02012047890 */ /* 0x008fc6000fffe0ff */
[----:B------:R-:W-:Y:S01]  /*2140*/  ISETP.LT.U32.AND P0, PT, R10, 0x20, P0 ;  /* 0x000000200a00780c */ /* 0x000fe20000701070 */
[----:B------:R-:W-:-:S12]  /*2150*/  UMOV UR5, URZ ;  /* 0x000000ff00057c82 */ /* 0x000fd80008000000 */
[----:B------:R-:W-:Y:S01]  /*2160*/  VOTEU.ANY UP0, P0 ;  /* 0x0000000000ff7886 */ /* 0x000fe20000000100 */
[----:B------:R-:W-:-:S04]  /*2170*/  VOTEU.ANY UP1, P0 ;  /* 0x0000000000ff7886 */ /* 0x000fc80000020100 */
[----:B------:R-:W-:Y:S02]  /*2180*/  @UP0 UMOV UR4, UR4 ;  /* 0x0000000400040c82 */ /* 0x000fe40008000000 */
[----:B------:R3:W-:Y:S01]  /*2190*/  @UP1 UTCBAR [UR4], URZ ;  /* 0x000000ff040013e9 */ /* 0x0007e200080000ff */
[----:B------:R-:W-:Y:S06]  /*21a0*/  BAR.SYNC.DEFER_BLOCKING 0x0 ;  /* 0x0000000000007b1d */ /* 0x000fec0000010000 */
[----:B------:R-:W5:Y:S02]  /*21b0*/  SYNCS.PHASECHK.TRANS64.TRYWAIT P0, [UR18+0xf020], R3 ;  /* 0x00f02003ff0075a7 */ /* 0x000f640008001112 */
[----:B---3-5:R-:W-:Y:S05]  /*21c0*/  @!P0 BRA `(.L_x_63) ;  /* 0x0000000800fc8947 */ /* 0x028fea0003800000 */
.L_x_77:
[----:B------:R-:W-:Y:S02]  /*21d0*/  UIADD3 UR17, UPT, UPT, UR17, 0x1, URZ ;  /* 0x0000000111117890 */ /* 0x000fe4000fffe0ff */
[----:B------:R-:W-:Y:S02]  /*21e0*/  UIADD3 UR10, UPT, UPT, UR10, 0x20, URZ ;  /* 0x000000200a0a7890 */ /* 0x000fe4000fffe0ff */
[----:B------:R-:W-:-:S04]  /*21f0*/  UISETP.NE.U32.AND UP0, UPT, UR17, 0x3, UPT ;  /* 0x000000031100788c */ /* 0x000fc8000bf05070 */
[----:B------:R-:W-:Y:S02]  /*2200*/  USEL UR17, UR17, URZ, UP0 ;  /* 0x000000ff11117287 */ /* 0x000fe40008000000 */
[----:B------:R-:W-:Y:S02]  /*2210*/  USEL UR4, URZ, 0x1, UP0 ;  /* 0x00000001ff047887 */ /* 0x000fe40008000000 */
[----:B--2---:R-:W-:-:S04]  /*2220*/  UISETP.GE.AND UP0, UPT, UR10, UR19, UPT ;  /* 0x000000130a00728c */ /* 0x004fc8000bf06270 */
[----:B------:R-:W-:-:S05]  /*2230*/  LOP3.LUT R2, R2, UR4, RZ, 0x3c, !PT ;  /* 0x0000000402027c12 */ /* 0x000fca000f8e3cff */
[----:B------:R-:W-:Y:S05]  /*2240*/  BRA.U !UP0, `(.L_x_64) ;  /* 0xfffffff908f47547 */ /* 0x000fea000b83ffff */
.L_x_57:
[----:B---3-5:R-:W-:Y:S06]  /*2250*/  BAR.SYNC.DEFER_BLOCKING 0x0 ;  /* 0x0000000000007b1d */ /* 0x028fec0000010000 */
[----:B------:R-:W-:Y:S04]  /*2260*/  BSSY.RECONVERGENT B4, `(.L_x_65) ;  /* 0x0000004000047945 */ /* 0x000fe80003800200 */
[----:B------:R-:W-:Y:S05]  /*2270*/  @P2 BRA `(.L_x_66) ;  /* 0x0000000000082947 */ /* 0x000fea0003800000 */
[----:B------:R-:W2:Y:S02]  /*2280*/  SYNCS.CCTL.IV [UR12+0xf000] ;  /* 0x00f00000ff0079b1 */ /* 0x000ea4000800000c */
[----:B--2---:R-:W2:Y:S02]  /*2290*/  SYNCS.CCTL.IV [UR12+0xf020] ;  /* 0x00f02000ff0079b1 */ /* 0x004ea4000800000c */
.L_x_66:
[----:B------:R-:W-:Y:S05]  /*22a0*/  BSYNC.RECONVERGENT B4 ;  /* 0x0000000000047941 */ /* 0x000fea0003800200 */
.L_x_65:
[----:B--2---:R-:W-:Y:S06]  /*22b0*/  BAR.SYNC.DEFER_BLOCKING 0x0 ;  /* 0x0000000000007b1d */ /* 0x004fec0000010000 */
[----:B------:R-:W-:Y:S04]  /*22c0*/  BSSY.RECONVERGENT B4, `(.L_x_67) ;  /* 0x0000004000047945 */ /* 0x000fe80003800200 */
[----:B------:R-:W-:Y:S05]  /*22d0*/  @P2 BRA `(.L_x_68) ;  /* 0x0000000000082947 */ /* 0x000fea0003800000 */
[----:B------:R-:W2:Y:S02]  /*22e0*/  SYNCS.CCTL.IV [UR12+0xf008] ;  /* 0x00f00800ff0079b1 */ /* 0x000ea4000800000c */
[----:B--2---:R-:W2:Y:S02]  /*22f0*/  SYNCS.CCTL.IV [UR12+0xf028] ;  /* 0x00f02800ff0079b1 */ /* 0x004ea4000800000c */
.L_x_68:
[----:B------:R-:W-:Y:S05]  /*2300*/  BSYNC.RECONVERGENT B4 ;  /* 0x0000000000047941 */ /* 0x000fea0003800200 */
.L_x_67:
[----:B--2---:R-:W-:Y:S06]  /*2310*/  BAR.SYNC.DEFER_BLOCKING 0x0 ;  /* 0x0000000000007b1d */ /* 0x004fec0000010000 */
[----:B------:R-:W-:Y:S04]  /*2320*/  BSSY.RECONVERGENT B4, `(.L_x_69) ;  /* 0x0000004000047945 */ /* 0x000fe80003800200 */
[----:B------:R-:W-:Y:S05]  /*2330*/  @P2 BRA `(.L_x_70) ;  /* 0x0000000000082947 */ /* 0x000fea0003800000 */
[----:B------:R-:W2:Y:S02]  /*2340*/  SYNCS.CCTL.IV [UR12+0xf010] ;  /* 0x00f01000ff0079b1 */ /* 0x000ea4000800000c */
[----:B--2---:R-:W2:Y:S02]  /*2350*/  SYNCS.CCTL.IV [UR12+0xf030] ;  /* 0x00f03000ff0079b1 */ /* 0x004ea4000800000c */
.L_x_70:
[----:B------:R-:W-:Y:S05]  /*2360*/  BSYNC.RECONVERGENT B4 ;  /* 0x0000000000047941 */ /* 0x000fea0003800200 */
.L_x_69:
[----:B------:R-:W-:Y:S01]  /*2370*/  ULOP3.LUT UR16, UR16, 0x3, URZ, 0xc0, !UPT ;  /* 0x0000000310107892 */ /* 0x000fe2000f8ec0ff */
[C---:B------:R-:W-:Y:S01]  /*2380*/  IMAD.SHL.U32 R2, R0.reuse, 0x10, RZ ;  /* 0x0000001000027824 */ /* 0x040fe200078e00ff */
[----:B------:R-:W-:Y:S01]  /*2390*/  UMOV UR6, UR11 ;  /* 0x0000000b00067c82 */ /* 0x000fe20008000000 */
[C---:B------:R-:W-:Y:S01]  /*23a0*/  IMAD.SHL.U32 R132, R0.reuse, 0x40, RZ ;  /* 0x0000004000847824 */ /* 0x040fe200078e00ff */
[----:B------:R-:W-:Y:S01]  /*23b0*/  ULEA UR4, UR16, UR24, 0x15 ;  /* 0x0000001810047291 */ /* 0x000fe2000f8ea8ff */
[----:B------:R-:W-:Y:S01]  /*23c0*/  IMAD.SHL.U32 R3, R0, 0x80, RZ ;  /* 0x0000008000037824 */ /* 0x000fe200078e00ff */
[----:B------:R-:W-:Y:S01]  /*23d0*/  LOP3.LUT R2, R2, 0x70, RZ, 0xc0, !PT ;  /* 0x0000007002027812 */ /* 0x000fe200078ec0ff */
[----:B------:R-:W-:Y:S01]  /*23e0*/  IMAD.SHL.U32 R0, R0, 0x400, RZ ;  /* 0x0000040000007824 */ /* 0x000fe200078e00ff */
[----:B------:R-:W-:Y:S01]  /*23f0*/  LOP3.LUT R133, R132, 0x1800, RZ, 0xc0, !PT ;  /* 0x0000180084857812 */ /* 0x000fe200078ec0ff */
[----:B------:R-:W-:Y:S01]  /*2400*/  ULEA UR5, UR16, UR13, 0x6 ;  /* 0x0000000d10057291 */ /* 0x000fe2000f8e30ff */
[----:B------:R-:W-:-:S02]  /*2410*/  LOP3.LUT R2, R2, 0x780, R3, 0xf8, !PT ;  /* 0x0000078002027812 */ /* 0x000fc400078ef803 */
[----:B------:R-:W-:Y:S02]  /*2420*/  ELECT P0, URZ, PT ;  /* 0x0000000000ff782f */ /* 0x000fe40003800000 */
[----:B------:R-:W-:Y:S01]  /*2430*/  LOP3.LUT R133, R133, 0x4000, R0, 0xf8, !PT ;  /* 0x0000400085857812 */ /* 0x000fe200078ef800 */
[----:B----4-:R-:W-:Y:S01]  /*2440*/  LDTM.16dp32bit_t0_t15.x128 R4, tmem[UR4] ;  /* 0x00000004000479ee */ /* 0x010fe20008b80000 */
[----:B------:R-:W3:Y:S01]  /*2450*/  LDTM.16dp32bit_t16_t31.x128 R4, tmem[UR4+0x80] ;  /* 0x00008004000479ee */ /* 0x000ee20008ba0000 */
[----:B------:R-:W-:Y:S01]  /*2460*/  NOP ;  /* 0x0000000000007918 */ /* 0x000fe20000000000 */
[----:B------:R-:W-:Y:S01]  /*2470*/  ULEA UR4, UR16, UR12, 0xd ;  /* 0x0000000c10047291 */ /* 0x000fe2000f8e68ff */
[----:B------:R-:W-:-:S04]  /*2480*/  LOP3.LUT R0, R133, R2, RZ, 0xfc, !PT ;  /* 0x0000000285007212 */ /* 0x000fc800078efcff */
[C---:B------:R-:W-:Y:S02]  /*2490*/  LOP3.LUT R2, R0.reuse, 0x10, RZ, 0x3c, !PT ;  /* 0x0000001000027812 */ /* 0x040fe400078e3cff */
[----:B------:R-:W-:Y:S02]  /*24a0*/  LOP3.LUT R3, R0, 0x20, RZ, 0x3c, !PT ;  /* 0x0000002000037812 */ /* 0x000fe400078e3cff */
[----:B---3--:R-:W-:Y:S02]  /*24b0*/  F2FP.F16.F32.PACK_AB R4, R5, R4 ;  /* 0x000000040504723e */ /* 0x008fe400000000ff */
[----:B------:R-:W-:Y:S02]  /*24c0*/  F2FP.F16.F32.PACK_AB R68, R69, R68 ;  /* 0x000000444544723e */ /* 0x000fe400000000ff */
[----:B------:R-:W-:Y:S02]  /*24d0*/  F2FP.F16.F32.PACK_AB R5, R7, R6 ;  /* 0x000000060705723e */ /* 0x000fe400000000ff */
[----:B------:R-:W-:-:S02]  /*24e0*/  F2FP.F16.F32.PACK_AB R12, R13, R12 ;  /* 0x0000000c0d0c723e */ /* 0x000fc400000000ff */
[----:B------:R-:W-:Y:S02]  /*24f0*/  F2FP.F16.F32.PACK_AB R69, R71, R70 ;  /* 0x000000464745723e */ /* 0x000fe400000000ff */
[----:B------:R-:W-:Y:S02]  /*2500*/  F2FP.F16.F32.PACK_AB R76, R77, R76 ;  /* 0x0000004c4d4c723e */ /* 0x000fe400000000ff */
[----:B------:R-:W-:Y:S02]  /*2510*/  F2FP.F16.F32.PACK_AB R6, R9, R8 ;  /* 0x000000080906723e */ /* 0x000fe400000000ff */
[----:B------:R-:W-:Y:S02]  /*2520*/  F2FP.F16.F32.PACK_AB R7, R11, R10 ;  /* 0x0000000a0b07723e */ /* 0x000fe400000000ff */
[----:B------:R-:W-:Y:S02]  /*2530*/  F2FP.F16.F32.PACK_AB R13, R15, R14 ;  /* 0x0000000e0f0d723e */ /* 0x000fe400000000ff */
[----:B------:R-:W-:Y:S01]  /*2540*/  F2FP.F16.F32.PACK_AB R70, R73, R72 ;  /* 0x000000484946723e */ /* 0x000fe200000000ff */
[----:B--2---:R-:W-:Y:S01]  /*2550*/  STS.128 [R0+UR12], R4 ;  /* 0x0000000400007988 */ /* 0x004fe20008000c0c */
[----:B------:R-:W-:-:S02]  /*2560*/  F2FP.F16.F32.PACK_AB R71, R75, R74 ;  /* 0x0000004a4b47723e */ /* 0x000fc400000000ff */
[----:B------:R-:W-:Y:S02]  /*2570*/  F2FP.F16.F32.PACK_AB R77, R79, R78 ;  /* 0x0000004e4f4d723e */ /* 0x000fe400000000ff */
[----:B------:R-:W-:Y:S01]  /*2580*/  F2FP.F16.F32.PACK_AB R14, R17, R16 ;  /* 0x00000010110e723e */ /* 0x000fe200000000ff */
[----:B------:R-:W-:Y:S01]  /*2590*/  STS.128 [R0+UR12+0x2000], R68 ;  /* 0x0020004400007988 */ /* 0x000fe20008000c0c */
[----:B------:R-:W-:Y:S02]  /*25a0*/  F2FP.F16.F32.PACK_AB R15, R19, R18 ;  /* 0x00000012130f723e */ /* 0x000fe400000000ff */
[----:B------:R-:W-:Y:S02]  /*25b0*/  F2FP.F16.F32.PACK_AB R20, R21, R20 ;  /* 0x000000141514723e */ /* 0x000fe400000000ff */
[----:B------:R-:W-:Y:S01]  /*25c0*/  F2FP.F16.F32.PACK_AB R78, R81, R80 ;  /* 0x00000050514e723e */ /* 0x000fe200000000ff */
[----:B------:R-:W-:Y:S01]  /*25d0*/  STS.128 [R2+UR12], R12 ;  /* 0x0000000c02007988 */ /* 0x000fe20008000c0c */
[----:B------:R-:W-:-:S02]  /*25e0*/  F2FP.F16.F32.PACK_AB R79, R83, R82 ;  /* 0x00000052534f723e */ /* 0x000fc400000000ff */
[----:B------:R-:W-:Y:S02]  /*25f0*/  F2FP.F16.F32.PACK_AB R84, R85, R84 ;  /* 0x000000545554723e */ /* 0x000fe400000000ff */
[----:B------:R-:W-:Y:S01]  /*2600*/  F2FP.F16.F32.PACK_AB R21, R23, R22 ;  /* 0x000000161715723e */ /* 0x000fe200000000ff */
[----:B------:R2:W-:Y:S01]  /*2610*/  STS.128 [R2+UR12+0x2000], R76 ;  /* 0x0020004c02007988 */ /* 0x0005e20008000c0c */
[----:B------:R-:W-:Y:S02]  /*2620*/  F2FP.F16.F32.PACK_AB R28, R29, R28 ;  /* 0x0000001c1d1c723e */ /* 0x000fe400000000ff */
[----:B------:R-:W-:Y:S02]  /*2630*/  F2FP.F16.F32.PACK_AB R85, R87, R86 ;  /* 0x000000565755723e */ /* 0x000fe400000000ff */
[----:B------:R-:W-:Y:S02]  /*2640*/  F2FP.F16.F32.PACK_AB R92, R93, R92 ;  /* 0x0000005c5d5c723e */ /* 0x000fe400000000ff */
[----:B------:R-:W-:-:S02]  /*2650*/  F2FP.F16.F32.PACK_AB R22, R25, R24 ;  /* 0x000000181916723e */ /* 0x000fc400000000ff */
[----:B------:R-:W-:Y:S02]  /*2660*/  F2FP.F16.F32.PACK_AB R23, R27, R26 ;  /* 0x0000001a1b17723e */ /* 0x000fe400000000ff */
[----:B------:R-:W-:Y:S02]  /*2670*/  F2FP.F16.F32.PACK_AB R29, R31, R30 ;  /* 0x0000001e1f1d723e */ /* 0x000fe400000000ff */
[----:B------:R-:W-:Y:S01]  /*2680*/  F2FP.F16.F32.PACK_AB R36, R37, R36 ;  /* 0x000000242524723e */ /* 0x000fe200000000ff */
[----:B------:R3:W-:Y:S01]  /*2690*/  STS.128 [R3+UR12], R20 ;  /* 0x0000001403007988 */ /* 0x0007e20008000c0c */
[----:B------:R-:W-:Y:S02]  /*26a0*/  F2FP.F16.F32.PACK_AB R86, R89, R88 ;  /* 0x000000585956723e */ /* 0x000fe400000000ff */
[----:B------:R-:W-:Y:S02]  /*26b0*/  F2FP.F16.F32.PACK_AB R87, R91, R90 ;  /* 0x0000005a5b57723e */ /* 0x000fe400000000ff */
[----:B------:R-:W-:-:S02]  /*26c0*/  F2FP.F16.F32.PACK_AB R93, R95, R94 ;  /* 0x0000005e5f5d723e */ /* 0x000fc400000000ff */
[----:B------:R-:W-:Y:S01]  /*26d0*/  F2FP.F16.F32.PACK_AB R100, R101, R100 ;  /* 0x000000646564723e */ /* 0x000fe200000000ff */
[----:B------:R3:W-:Y:S01]  /*26e0*/  STS.128 [R3+UR12+0x2000], R84 ;  /* 0x0020005403007988 */ /* 0x0007e20008000c0c */
[----:B------:R-:W-:Y:S02]  /*26f0*/  F2FP.F16.F32.PACK_AB R30, R33, R32 ;  /* 0x00000020211e723e */ /* 0x000fe400000000ff */
[----:B------:R-:W-:Y:S02]  /*2700*/  F2FP.F16.F32.PACK_AB R31, R35, R34 ;  /* 0x00000022231f723e */ /* 0x000fe400000000ff */
[----:B------:R-:W-:Y:S02]  /*2710*/  F2FP.F16.F32.PACK_AB R37, R39, R38 ;  /* 0x000000262725723e */ /* 0x000fe400000000ff */
[----:B------:R-:W-:Y:S02]  /*2720*/  F2FP.F16.F32.PACK_AB R44, R45, R44 ;  /* 0x0000002c2d2c723e */ /* 0x000fe400000000ff */
[----:B------:R-:W-:-:S02]  /*2730*/  F2FP.F16.F32.PACK_AB R94, R97, R96 ;  /* 0x00000060615e723e */ /* 0x000fc400000000ff */
[----:B------:R-:W-:Y:S02]  /*2740*/  F2FP.F16.F32.PACK_AB R95, R99, R98 ;  /* 0x00000062635f723e */ /* 0x000fe400000000ff */
[----:B------:R-:W-:Y:S02]  /*2750*/  F2FP.F16.F32.PACK_AB R101, R103, R102 ;  /* 0x000000666765723e */ /* 0x000fe400000000ff */
[----:B------:R-:W-:Y:S02]  /*2760*/  F2FP.F16.F32.PACK_AB R108, R109, R108 ;  /* 0x0000006c6d6c723e */ /* 0x000fe400000000ff */
[----:B------:R-:W-:Y:S02]  /*2770*/  LOP3.LUT R8, R0, 0x30, RZ, 0x3c, !PT ;  /* 0x0000003000087812 */ /* 0x000fe400078e3cff */
[----:B------:R-:W-:Y:S02]  /*2780*/  F2FP.F16.F32.PACK_AB R38, R41, R40 ;  /* 0x000000282926723e */ /* 0x000fe400000000ff */
[----:B------:R-:W-:Y:S01]  /*2790*/  F2FP.F16.F32.PACK_AB R39, R43, R42 ;  /* 0x0000002a2b27723e */ /* 0x000fe200000000ff */
[----:B------:R3:W-:Y:S01]  /*27a0*/  STS.128 [R8+UR12], R28 ;  /* 0x0000001c08007988 */ /* 0x0007e20008000c0c */
[----:B------:R-:W-:-:S02]  /*27b0*/  F2FP.F16.F32.PACK_AB R45, R47, R46 ;  /* 0x0000002e2f2d723e */ /* 0x000fc400000000ff */
[----:B------:R-:W-:Y:S01]  /*27c0*/  F2FP.F16.F32.PACK_AB R52, R53, R52 ;  /* 0x000000343534723e */ /* 0x000fe200000000ff */
[----:B------:R3:W-:Y:S01]  /*27d0*/  STS.128 [R8+UR12+0x2000], R92 ;  /* 0x0020005c08007988 */ /* 0x0007e20008000c0c */
[----:B------:R-:W-:Y:S02]  /*27e0*/  F2FP.F16.F32.PACK_AB R102, R105, R104 ;  /* 0x000000686966723e */ /* 0x000fe400000000ff */
[----:B------:R-:W-:Y:S02]  /*27f0*/  F2FP.F16.F32.PACK_AB R103, R107, R106 ;  /* 0x0000006a6b67723e */ /* 0x000fe400000000ff */
[----:B------:R-:W-:Y:S02]  /*2800*/  F2FP.F16.F32.PACK_AB R109, R111, R110 ;  /* 0x0000006e6f6d723e */ /* 0x000fe400000000ff */
[----:B------:R-:W-:Y:S02]  /*2810*/  F2FP.F16.F32.PACK_AB R116, R117, R116 ;  /* 0x000000747574723e */ /* 0x000fe400000000ff */
[----:B------:R-:W-:-:S02]  /*2820*/  LOP3.LUT R9, R0, 0x40, RZ, 0x3c, !PT ;  /* 0x0000004000097812 */ /* 0x000fc400078e3cff */
[----:B------:R-:W-:Y:S02]  /*2830*/  F2FP.F16.F32.PACK_AB R46, R49, R48 ;  /* 0x00000030312e723e */ /* 0x000fe400000000ff */
[----:B------:R-:W-:Y:S01]  /*2840*/  F2FP.F16.F32.PACK_AB R47, R51, R50 ;  /* 0x00000032332f723e */ /* 0x000fe200000000ff */
[----:B------:R3:W-:Y:S01]  /*2850*/  STS.128 [R9+UR12], R36 ;  /* 0x0000002409007988 */ /* 0x0007e20008000c0c */
[----:B------:R-:W-:Y:S02]  /*2860*/  F2FP.F16.F32.PACK_AB R53, R55, R54 ;  /* 0x000000363735723e */ /* 0x000fe400000000ff */
[----:B------:R-:W-:Y:S01]  /*2870*/  F2FP.F16.F32.PACK_AB R60, R61, R60 ;  /* 0x0000003c3d3c723e */ /* 0x000fe200000000ff */
[----:B------:R3:W-:Y:S01]  /*2880*/  STS.128 [R9+UR12+0x2000], R100 ;  /* 0x0020006409007988 */ /* 0x0007e20008000c0c */
[----:B------:R-:W-:Y:S02]  /*2890*/  F2FP.F16.F32.PACK_AB R110, R113, R112 ;  /* 0x00000070716e723e */ /* 0x000fe400000000ff */
[----:B------:R-:W-:-:S02]  /*28a0*/  F2FP.F16.F32.PACK_AB R111, R115, R114 ;  /* 0x00000072736f723e */ /* 0x000fc400000000ff */
        /* <DEDUP_REMOVED lines=11> */
[----:B--2---:R-:W-:Y:S02]  /*2960*/  LOP3.LUT R2, R0, 0x60, RZ, 0x3c, !PT ;  /* 0x0000006000027812 */ /* 0x004fe400078e3cff */
[----:B------:R-:W-:Y:S02]  /*2970*/  F2FP.F16.F32.PACK_AB R62, R65, R64 ;  /* 0x00000040413e723e */ /* 0x000fe400000000ff */
[----:B------:R-:W-:Y:S01]  /*2980*/  F2FP.F16.F32.PACK_AB R63, R67, R66 ;  /* 0x00000042433f723e */ /* 0x000fe200000000ff */
[----:B------:R3:W-:Y:S01]  /*2990*/  STS.128 [R2+UR12], R52 ;  /* 0x0000003402007988 */ /* 0x0007e20008000c0c */
[----:B------:R-:W-:-:S02]  /*29a0*/  F2FP.F16.F32.PACK_AB R126, R129, R128 ;  /* 0x00000080817e723e */ /* 0x000fc400000000ff */
[----:B------:R-:W-:Y:S01]  /*29b0*/  F2FP.F16.F32.PACK_AB R127, R131, R130 ;  /* 0x00000082837f723e */ /* 0x000fe200000000ff */
[----:B------:R3:W-:Y:S01]  /*29c0*/  STS.128 [R2+UR12+0x2000], R116 ;  /* 0x0020007402007988 */ /* 0x0007e20008000c0c */
[----:B------:R-:W-:-:S05]  /*29d0*/  LOP3.LUT R0, R0, 0x70, RZ, 0x3c, !PT ;  /* 0x0000007000007812 */ /* 0x000fca00078e3cff */
[----:B------:R3:W-:Y:S04]  /*29e0*/  STS.128 [R0+UR12], R60 ;  /* 0x0000003c00007988 */ /* 0x0007e80008000c0c */
[----:B------:R3:W-:Y:S01]  /*29f0*/  STS.128 [R0+UR12+0x2000], R124 ;  /* 0x0020007c00007988 */ /* 0x0007e20008000c0c */
[----:B------:R2:W-:Y:S06]  /*2a00*/  MEMBAR.ALL.CTA ;  /* 0x0000000000007992 */ /* 0x0005ec0000008000 */
[----:B--2---:R-:W2:Y:S02]  /*2a10*/  FENCE.VIEW.ASYNC.S ;  /* 0x00000000000073c6 */ /* 0x004ea40000000000 */
[----:B--2---:R-:W-:Y:S06]  /*2a20*/  BAR.SYNC.DEFER_BLOCKING 0x0 ;  /* 0x0000000000007b1d */ /* 0x004fec0000010000 */
[----:B------:R3:W-:Y:S01]  /*2a30*/  UTMASTG.2D [UR4], [UR14] ;  /* 0x000000040e0073b5 */ /* 0x0007e20008008000 */
[----:B------:R0:W-:Y:S01]  /*2a40*/  UTMACMDFLUSH ;  /* 0x00000000000079b7 */ /* 0x0001e20000000000 */
[----:B------:R-:W-:-:S04]  /*2a50*/  DEPBAR.LE SB0, 0x0 ;  /* 0x000080000000791a */ /* 0x000fc80000000000 */
[----:B------:R-:W-:Y:S08]  /*2a60*/  BAR.SYNC.DEFER_BLOCKING 0x0 ;  /* 0x0000000000007b1d */ /* 0x000ff00000010000 */
[----:B------:R-:W-:Y:S06]  /*2a70*/  BAR.SYNC.DEFER_BLOCKING 0x0 ;  /* 0x0000000000007b1d */ /* 0x000fec0000010000 */
[----:B---3--:R-:W-:Y:S05]  /*2a80*/  @P1 BRA `(.L_x_71) ;  /* 0x0000000000a01947 */ /* 0x008fea0003800000 */
[----:B------:R-:W2:Y:S01]  /*2a90*/  S2UR UR5, SR_CgaCtaId ;  /* 0x00000000000579c3 */ /* 0x000ea20000008800 */
[----:B------:R-:W-:Y:S01]  /*2aa0*/  NOP ;  /* 0x0000000000007918 */ /* 0x000fe20000000000 */
[----:B------:R-:W-:Y:S01]  /*2ab0*/  UMOV UR4, 0x50 ;  /* 0x0000005000047882 */ /* 0x000fe20000000000 */
[----:B------:R-:W-:Y:S02]  /*2ac0*/  IMAD.U32 R0, RZ, RZ, UR24 ;  /* 0x00000018ff007e24 */ /* 0x000fe4000f8e00ff */
[----:B------:R-:W-:Y:S02]  /*2ad0*/  IMAD.MOV.U32 R3, RZ, RZ, 0xff ;  /* 0x000000ffff037424 */ /* 0x000fe400078e00ff */
[----:B------:R-:W-:Y:S01]  /*2ae0*/  IMAD.MOV.U32 R7, RZ, RZ, 0x1 ;  /* 0x00000001ff077424 */ /* 0x000fe200078e00ff */
[----:B------:R-:W-:-:S04]  /*2af0*/  LOP3.LUT R0, R0, 0xffff, RZ, 0xc0, !PT ;  /* 0x0000ffff00007812 */ /* 0x000fc800078ec0ff */
[----:B------:R-:W-:-:S05]  /*2b00*/  SHF.R.U32.HI R0, RZ, 0x5, R0 ;  /* 0x00000005ff007819 */ /* 0x000fca0000011600 */
[----:B------:R-:W-:Y:S01]  /*2b10*/  VIADD R2, R0, 0x10 ;  /* 0x0000001000027836 */ /* 0x000fe20000000000 */
[----:B------:R-:W-:Y:S01]  /*2b20*/  SHF.L.U32 R0, R3, R0, RZ ;  /* 0x0000000003007219 */ /* 0x000fe200000006ff */
[----:B--2---:R-:W-:-:S03]  /*2b30*/  ULEA UR6, UR5, UR4, 0x18 ;  /* 0x0000000405067291 */ /* 0x004fc6000f8ec0ff */
[----:B------:R-:W-:-:S04]  /*2b40*/  SHF.L.U32 R3, R7, R2, RZ ;  /* 0x0000000207037219 */ /* 0x000fc800000006ff */
[----:B------:R-:W-:Y:S02]  /*2b50*/  LOP3.LUT R0, R3, R0, RZ, 0xfc, !PT ;  /* 0x0000000003007212 */ /* 0x000fe400078efcff */
[----:B------:R-:W2:Y:S02]  /*2b60*/  LDS R5, [UR6] ;  /* 0x00000006ff057984 */ /* 0x000ea40008000800 */
[C---:B------:R-:W-:Y:S02]  /*2b70*/  LOP3.LUT R2, R0.reuse, 0xffff, RZ, 0xc0, !PT ;  /* 0x0000ffff00027812 */ /* 0x040fe400078ec0ff */
[----:B--2---:R-:W-:-:S04]  /*2b80*/  LOP3.LUT R3, R0, 0xffff, R5, 0x80, !PT ;  /* 0x0000ffff00037812 */ /* 0x004fc800078e8005 */
[----:B------:R-:W-:-:S13]  /*2b90*/  ISETP.NE.AND P0, PT, R3, R2, PT ;  /* 0x000000020300720c */ /* 0x000fda0003f05270 */
[----:B------:R-:W-:Y:S05]  /*2ba0*/  @P0 BRA `(.L_x_72) ;  /* 0x0000000000500947 */ /* 0x000fea0003800000 */
[----:B------:R-:W-:Y:S02]  /*2bb0*/  SHF.R.U32.HI R5, RZ, 0x10, R5 ;  /* 0x00000010ff057819 */ /* 0x000fe40000011605 */
[----:B------:R-:W-:-:S04]  /*2bc0*/  SHF.R.U32.HI R2, RZ, 0x10, R0 ;  /* 0x00000010ff027819 */ /* 0x000fc80000011600 */
[----:B------:R-:W-:-:S04]  /*2bd0*/  LOP3.LUT R5, R5, R2, RZ, 0xc0, !PT ;  /* 0x0000000205057212 */ /* 0x000fc800078ec0ff */
[----:B------:R-:W-:-:S13]  /*2be0*/  ISETP.NE.AND P0, PT, R5, R2, PT ;  /* 0x000000020500720c */ /* 0x000fda0003f05270 */
[----:B------:R-:W-:Y:S05]  /*2bf0*/  @P0 BRA `(.L_x_73) ;  /* 0x0000000000300947 */ /* 0x000fea0003800000 */
[----:B------:R-:W-:Y:S01]  /*2c00*/  R2UR UR4, R0 ;  /* 0x00000000000472ca */ /* 0x000fe200000e0000 */
[----:B------:R-:W-:Y:S01]  /*2c10*/  VOTEU.ANY UR5, UPT, PT ;  /* 0x0000000000057886 */ /* 0x000fe200038e0100 */
[----:B------:R-:W2:Y:S01]  /*2c20*/  S2R R0, SR_LANEID ;  /* 0x0000000000007919 */ /* 0x000ea20000000000 */
[----:B------:R-:W-:-:S10]  /*2c30*/  UFLO.U32 UR5, UR5 ;  /* 0x00000005000572bd */ /* 0x000fd400080e0000 */
[----:B------:R-:W-:-:S06]  /*2c40*/  ULOP3.LUT UR4, URZ, UR4, URZ, 0x33, !UPT ;  /* 0x00000004ff047292 */ /* 0x000fcc000f8e33ff */
[----:B------:R-:W-:-:S04]  /*2c50*/  IMAD.U32 R2, RZ, RZ, UR4 ;  /* 0x00000004ff027e24 */ /* 0x000fc8000f8e00ff */
[----:B------:R-:W3:Y:S02]  /*2c60*/  REDUX UR7, R2 ;  /* 0x00000000020773c4 */ /* 0x000ee40000000000 */
[----:B------:R4:W-:Y:S01]  /*2c70*/  UTCATOMSWS.AND URZ, UR4 ;  /* 0x0000000400ff79e3 */ /* 0x0009e20008000000 */
[----:B--2---:R-:W-:Y:S01]  /*2c80*/  ISETP.EQ.U32.AND P0, PT, R0, UR5, PT ;  /* 0x0000000500007c0c */ /* 0x004fe2000bf02070 */
[----:B---3--:R-:W-:-:S12]  /*2c90*/  IMAD.U32 R0, RZ, RZ, UR7 ;  /* 0x00000007ff007e24 */ /* 0x008fd8000f8e00ff */
[----:B------:R4:W-:Y:S01]  /*2ca0*/  @P0 ATOMS.AND RZ, [UR6], R0 ;  /* 0x00000000ffff098c */ /* 0x0009e2000a800006 */
[----:B------:R-:W-:Y:S05]  /*2cb0*/  BRA `(.L_x_71) ;  /* 0x0000000000147947 */ /* 0x000fea0003800000 */
.L_x_73:
[----:B------:R-:W-:-:S07]  /*2cc0*/  MOV R2, 0x2ce0 ;  /* 0x00002ce000027802 */ /* 0x000fce0000000f00 */
[----:B-1----:R-:W-:Y:S05]  /*2cd0*/  CALL.REL.NOINC `($__internal_0_$__cuda_sm10x_tcgen05_guardrail_trap_col_being_dealloced_not_returned_by_alloc) ;  /* 0x0000000000447944 */ /* 0x002fea0003c00000 */
[----:B------:R-:W-:Y:S05]  /*2ce0*/  BRA `(.L_x_71) ;  /* 0x0000000000087947 */ /* 0x000fea0003800000 */
.L_x_72:
[----:B------:R-:W-:-:S07]  /*2cf0*/  MOV R2, 0x2d10 ;  /* 0x00002d1000027802 */ /* 0x000fce0000000f00 */
[----:B-1----:R-:W-:Y:S05]  /*2d00*/  CALL.REL.NOINC `($__internal_2_$__cuda_sm10x_tcgen05_guardrail_trap_unallocated_columns_being_dealloced) ;  /* 0x0000000000507944 */ /* 0x002fea0003c00000 */
.L_x_71:
[----:B------:R-:W-:Y:S01]  /*2d10*/  NOP ;  /* 0x0000000000007918 */ /* 0x000fe20000000000 */
[----:B----4-:R-:W-:Y:S05]  /*2d20*/  EXIT ;  /* 0x000000000000794d */ /* 0x010fea0003800000 */
.L_x_58:
[----:B------:R-:W2:Y:S02]  /*2d30*/  SYNCS.PHASECHK.TRANS64.TRYWAIT P0, [UR12+0xf000], RZ ;  /* 0x00f000ffff0075a7 */ /* 0x000ea4000800110c */
[----:B--2---:R-:W-:Y:S05]  /*2d40*/  @!P0 BRA `(.L_x_58) ;  /* 0xfffffffc00f88947 */ /* 0x004fea000383ffff */
[----:B------:R-:W-:Y:S05]  /*2d50*/  BRA `(.L_x_74) ;  /* 0xffffffec00907947 */ /* 0x000fea000383ffff */
.L_x_60:
[----:B------:R-:W2:Y:S02]  /*2d60*/  SYNCS.PHASECHK.TRANS64.TRYWAIT P3, [UR12+0xf020], RZ ;  /* 0x00f020ffff0075a7 */ /* 0x000ea4000806110c */
[----:B--2---:R-:W-:Y:S05]  /*2d70*/  @!P3 BRA `(.L_x_60) ;  /* 0xfffffffc00f8b947 */ /* 0x004fea000383ffff */
[----:B------:R-:W-:Y:S05]  /*2d80*/  BRA `(.L_x_75) ;  /* 0xfffffff000107947 */ /* 0x000fea000383ffff */
.L_x_61:
[----:B------:R-:W3:Y:S02]  /*2d90*/  SYNCS.PHASECHK.TRANS64.TRYWAIT P0, [UR18+0xf000], R3 ;  /* 0x00f00003ff0075a7 */ /* 0x000ee40008001112 */
[----:B---3--:R-:W-:Y:S05]  /*2da0*/  @!P0 BRA `(.L_x_61) ;  /* 0xfffffffc00f88947 */ /* 0x008fea000383ffff */
[----:B------:R-:W-:Y:S05]  /*2db0*/  BRA `(.L_x_76) ;  /* 0xfffffff000847947 */ /* 0x000fea000383ffff */
.L_x_63:
[----:B------:R-:W3:Y:S02]  /*2dc0*/  SYNCS.PHASECHK.TRANS64.TRYWAIT P0, [UR18+0xf020], R3 ;  /* 0x00f02003ff0075a7 */ /* 0x000ee40008001112 */
[----:B---3--:R-:W-:Y:S05]  /*2dd0*/  @!P0 BRA `(.L_x_63) ;  /* 0xfffffffc00f88947 */ /* 0x008fea000383ffff */
[----:B------:R-:W-:Y:S05]  /*2de0*/  BRA `(.L_x_77) ;  /* 0xfffffff000f87947 */ /* 0x000fea000383ffff */
        .weak           $__internal_0_$__cuda_sm10x_tcgen05_guardrail_trap_col_being_dealloced_not_returned_by_alloc
        .type           $__internal_0_$__cuda_sm10x_tcgen05_guardrail_trap_col_being_dealloced_not_returned_by_alloc,@function
        .size           $__internal_0_$__cuda_sm10x_tcgen05_guardrail_trap_col_being_dealloced_not_returned_by_alloc,($__internal_1_$__cuda_sm10x_tcgen05_guardrail_trap_phase_invalid_during_alloc - $__internal_0_$__cuda_sm10x_tcgen05_guardrail_trap_col_being_dealloced_not_returned_by_alloc)
$__internal_0_$__cuda_sm10x_tcgen05_guardrail_trap_col_being_dealloced_not_returned_by_alloc:
[----:B------:R-:W-:Y:S05]  /*2df0*/  BPT.TRAP 0x1 ;  /* 0x000000040000795c */ /* 0x000fea0000300000 */
[----:B------:R-:W-:-:S04]  /*2e00*/  IMAD.MOV.U32 R3, RZ, RZ, 0x0 ;  /* 0x00000000ff037424 */ /* 0x000fc800078e00ff */
[----:B------:R-:W-:Y:S05]  /*2e10*/  RET.REL.NODEC R2 `(gluon_tcgen05) ;  /* 0xffffffd002787950 */ /* 0x000fea0003c3ffff */
        .weak           $__internal_1_$__cuda_sm10x_tcgen05_guardrail_trap_phase_invalid_during_alloc
        .type           $__internal_1_$__cuda_sm10x_tcgen05_guardrail_trap_phase_invalid_during_alloc,@function
        .size           $__internal_1_$__cuda_sm10x_tcgen05_guardrail_trap_phase_invalid_during_alloc,($__internal_2_$__cuda_sm10x_tcgen05_guardrail_trap_unallocated_columns_being_dealloced - $__internal_1_$__cuda_sm10x_tcgen05_guardrail_trap_phase_invalid_during_alloc)
$__internal_1_$__cuda_sm10x_tcgen05_guardrail_trap_phase_invalid_during_alloc:
[----:B------:R-:W-:Y:S05]  /*2e20*/  BPT.TRAP 0x1 ;  /* 0x000000040000795c */ /* 0x000fea0000300000 */
[----:B------:R-:W-:-:S04]  /*2e30*/  IMAD.MOV.U32 R3, RZ, RZ, 0x0 ;  /* 0x00000000ff037424 */ /* 0x000fc800078e00ff */
[----:B------:R-:W-:Y:S05]  /*2e40*/  RET.REL.NODEC R2 `(gluon_tcgen05) ;  /* 0xffffffd0026c7950 */ /* 0x000fea0003c3ffff */
        .weak           $__internal_2_$__cuda_sm10x_tcgen05_guardrail_trap_unallocated_columns_being_dealloced
        .type           $__internal_2_$__cuda_sm10x_tcgen05_guardrail_trap_unallocated_columns_being_dealloced,@function
        .size           $__internal_2_$__cuda_sm10x_tcgen05_guardrail_trap_unallocated_columns_being_dealloced,(.L_x_81 - $__internal_2_$__cuda_sm10x_tcgen05_guardrail_trap_unallocated_columns_being_dealloced)
$__internal_2_$__cuda_sm10x_tcgen05_guardrail_trap_unallocated_columns_being_dealloced:
[----:B------:R-:W-:Y:S05]  /*2e50*/  BPT.TRAP 0x1 ;  /* 0x000000040000795c */ /* 0x000fea0000300000 */
[----:B------:R-:W-:-:S04]  /*2e60*/  IMAD.MOV.U32 R3, RZ, RZ, 0x0 ;  /* 0x00000000ff037424 */ /* 0x000fc800078e00ff */
[----:B------:R-:W-:Y:S05]  /*2e70*/  RET.REL.NODEC R2 `(gluon_tcgen05) ;  /* 0xffffffd002607950 */ /* 0x000fea0003c3ffff */
.L_x_78:
[----:B------:R-:W-:-:S00]  /*2e80*/  BRA `(.L_x_78) ;  /* 0xfffffffc00fc7947 */ /* 0x000fc0000383ffff */
[----:B------:R-:W-:-:S00]  /*2e90*/  NOP ;  /* 0x0000000000007918 */ /* 0x000fc00000000000 */
        /* <DEDUP_REMOVED lines=14> */
.L_x_81:


//--------------------- .nv.shared.gluon_tcgen05  --------------------------
	.section	.nv.shared.gluon_tcgen05,"aw",@nobits
	.sectionflags	@""
	.align	16
	.zero		1024


//--------------------- .nv.shared.reserved.0     --------------------------
	.section	.nv.shared.reserved.0,"aw",@nobits
	.align	8
	.weak		__nv_reservedSMEM_offset_0_alias
	.size		__nv_reservedSMEM_offset_0_alias, 0, 64
	.other		__nv_reservedSMEM_offset_0_alias,@"STO_CUDA_RESERVED_SHARED STV_DEFAULT"
__nv_reservedSMEM_offset_0_alias:
	.zero		0
.nv.shared.reserved.0:
	.zero		64
	.weak		__nv_reservedSMEM_allocation_phase
	.type		__nv_reservedSMEM_allocation_phase,@object
	.size		__nv_reservedSMEM_allocation_phase,(.L_0 - __nv_reservedSMEM_allocation_phase)
__nv_reservedSMEM_allocation_phase:
	.zero		1
.L_0:
	.zero		7
	.weak		__nv_reservedSMEM_devtool_atexit_pc
	.type		__nv_reservedSMEM_devtool_atexit_pc,@object
	.size		__nv_reservedSMEM_devtool_atexit_pc,(__nv_reservedSMEM_allocation_mask - __nv_reservedSMEM_devtool_atexit_pc)
__nv_reservedSMEM_devtool_atexit_pc:
	.zero		8
	.weak		__nv_reservedSMEM_allocation_mask
	.type		__nv_reservedSMEM_allocation_mask,@object
	.size		__nv_reservedSMEM_allocation_mask,(.L_2 - __nv_reservedSMEM_allocation_mask)
__nv_reservedSMEM_allocation_mask:
	.zero		4
.L_2:


//--------------------- .nv.constant0.gluon_tcgen05 --------------------------
	.section	.nv.constant0.gluon_tcgen05,"a",@progbits
	.sectionflags	@""
	.align	4
.nv.constant0.gluon_tcgen05:
	.zero		976


//--------------------- SYMBOLS --------------------------

	.type		.nv.reservedSmem.offset0,@object
	.size		.nv.reservedSmem.offset0,0x4
	.type		.nv.reservedSmem.cap,@object
	.size		.nv.reservedSmem.cap,0x4
